	.target	sm_100a

	.elftype	@"ET_EXEC"


//--------------------- .note.nv.tkinfo           --------------------------
	.section	.note.nv.tkinfo,"",@"SHT_NOTE"
	.sectionflags	@"SHF_NOTE_NV_TKINFO"
	.tkinfo
        /*0018*/ 	.word	0x00000002
        /*0030*/ 	.string	""
        /*0030*/ 	.string	"ptxas"
        /*0030*/ 	.string	"Cuda compilation tools, release 13.0, V13.0.88"
        /*0030*/ 	.string	"Build cuda_13.0.r13.0/compiler.36424714_0"
        /*0030*/ 	.string	"-arch sm_100a -m 64 "



//--------------------- .note.nv.cuinfo           --------------------------
	.section	.note.nv.cuinfo,"",@"SHT_NOTE"
	.sectionflags	@"SHF_NOTE_NV_CUINFO"
        /*0018*/ 	.short	0x0002
        /*001a*/ 	.short	0x0064
        /*001c*/ 	.short	0x0082
	.zero		2


//--------------------- .nv.info                  --------------------------
	.section	.nv.info,"",@"SHT_CUDA_INFO"
	.align	4


	//----- nvinfo : EIATTR_REGCOUNT
	.align		4
        /*0000*/ 	.byte	0x04, 0x2f
        /*0002*/ 	.short	(.L_19 - .L_18)
	.align		4
.L_18:
        /*0004*/ 	.word	index@(_ZN7cutlass13device_kernelINS_4gemm6kernel13GemmUniversalIN4cute5tupleIJiiiiEEENS1_10collective13CollectiveMmaINS1_35MainloopSm100TmaUmmaWarpSpecializedILi4ELi2ELi4ENS5_IJNS4_1CILi1EEENSA_ILi4EEESB_EEEEENS5_IJNSA_ILi64EEENSA_ILi128EEESG_EEENS_6half_tENS5_IJlSB_lEEESI_SJ_NS4_8TiledMMAINS4_8MMA_AtomIJNS4_20SM100_MMA_F16BF16_SSISI_SI_fLi64ELi128ELNS4_4UMMA5MajorE0ELSO_0ELNSN_7ScaleInE0ELSP_0EEEEEENS4_6LayoutINS5_IJSB_SB_SB_EEENS5_IJNSA_ILi0EEESU_SU_EEEEENS5_IJNS4_10UnderscoreESX_SX_EEEEENS4_23SM90_TMA_LOAD_MULTICASTENS4_14ComposedLayoutINS4_7SwizzleILi3ELi4ELi3EEENS4_18smem_ptr_flag_bitsILi16EEENSS_INS5_IJNSA_ILi8EEESF_EEENS5_IJSF_SB_EEEEEEEvNS4_8identityENS4_13SM90_TMA_LOADES1A_vS1B_EENS_8epilogue10collective18CollectiveEpilogueINS1E_23Sm100TmaWarpSpecializedILi4ELi2ELi16ELb1ELb0EEEJSH_NS5_IJNSS_ISF_SB_EENSS_INSA_ILi32EEESB_EEEEESI_SJ_SI_SJ_NS1E_6fusion15FusionCallbacksIS1I_NS1N_17LinearCombinationISI_fSI_fLNS_15FloatRoundStyleE2EEESH_S1M_JEEENS4_5SM1004TMEM4LOAD26SM100_TMEM_LOAD_16dp256b4xES1C_NS11_INS12_ILi2ELi4ELi3EEES15_NSS_INS5_IJS16_S1K_EEENS5_IJS1K_SB_EEEEEEENS4_17SM75_U32x4_LDSM_NENS4_14SM90_TMA_STOREES21_NS4_17SM90_U32x4_STSM_NENS4_39AutoVectorizingCopyWithAssumedAlignmentILi128EEEEEEvvEEEEvNT_6ParamsE)
        /*0008*/ 	.word	0x00000044


	//----- nvinfo : EIATTR_FRAME_SIZE
	.align		4
.L_19:
        /*000c*/ 	.byte	0x04, 0x11
        /*000e*/ 	.short	(.L_21 - .L_20)
	.align		4
.L_20:
        /*0010*/ 	.word	index@($__internal_2_$__cuda_sm10x_tcgen05_guardrail_trap_unallocated_columns_being_dealloced)
        /*0014*/ 	.word	0x00000000


	//----- nvinfo : EIATTR_FRAME_SIZE
	.align		4
.L_21:
        /*0018*/ 	.byte	0x04, 0x11
        /*001a*/ 	.short	(.L_23 - .L_22)
	.align		4
.L_22:
        /*001c*/ 	.word	index@($__internal_1_$__cuda_sm10x_tcgen05_guardrail_trap_phase_invalid_during_alloc)
        /*0020*/ 	.word	0x00000000


	//----- nvinfo : EIATTR_FRAME_SIZE
	.align		4
.L_23:
        /*0024*/ 	.byte	0x04, 0x11
        /*0026*/ 	.short	(.L_25 - .L_24)
	.align		4
.L_24:
        /*0028*/ 	.word	index@($__internal_0_$__cuda_sm10x_tcgen05_guardrail_trap_col_being_dealloced_not_returned_by_alloc)
        /*002c*/ 	.word	0x00000000


	//----- nvinfo : EIATTR_FRAME_SIZE
	.align		4
.L_25:
        /*0030*/ 	.byte	0x04, 0x11
        /*0032*/ 	.short	(.L_27 - .L_26)
	.align		4
.L_26:
        /*0034*/ 	.word	index@(_ZN7cutlass13device_kernelINS_4gemm6kernel13GemmUniversalIN4cute5tupleIJiiiiEEENS1_10collective13CollectiveMmaINS1_35MainloopSm100TmaUmmaWarpSpecializedILi4ELi2ELi4ENS5_IJNS4_1CILi1EEENSA_ILi4EEESB_EEEEENS5_IJNSA_ILi64EEENSA_ILi128EEESG_EEENS_6half_tENS5_IJlSB_lEEESI_SJ_NS4_8TiledMMAINS4_8MMA_AtomIJNS4_20SM100_MMA_F16BF16_SSISI_SI_fLi64ELi128ELNS4_4UMMA5MajorE0ELSO_0ELNSN_7ScaleInE0ELSP_0EEEEEENS4_6LayoutINS5_IJSB_SB_SB_EEENS5_IJNSA_ILi0EEESU_SU_EEEEENS5_IJNS4_10UnderscoreESX_SX_EEEEENS4_23SM90_TMA_LOAD_MULTICASTENS4_14ComposedLayoutINS4_7SwizzleILi3ELi4ELi3EEENS4_18smem_ptr_flag_bitsILi16EEENSS_INS5_IJNSA_ILi8EEESF_EEENS5_IJSF_SB_EEEEEEEvNS4_8identityENS4_13SM90_TMA_LOADES1A_vS1B_EENS_8epilogue10collective18CollectiveEpilogueINS1E_23Sm100TmaWarpSpecializedILi4ELi2ELi16ELb1ELb0EEEJSH_NS5_IJNSS_ISF_SB_EENSS_INSA_ILi32EEESB_EEEEESI_SJ_SI_SJ_NS1E_6fusion15FusionCallbacksIS1I_NS1N_17LinearCombinationISI_fSI_fLNS_15FloatRoundStyleE2EEESH_S1M_JEEENS4_5SM1004TMEM4LOAD26SM100_TMEM_LOAD_16dp256b4xES1C_NS11_INS12_ILi2ELi4ELi3EEES15_NSS_INS5_IJS16_S1K_EEENS5_IJS1K_SB_EEEEEEENS4_17SM75_U32x4_LDSM_NENS4_14SM90_TMA_STOREES21_NS4_17SM90_U32x4_STSM_NENS4_39AutoVectorizingCopyWithAssumedAlignmentILi128EEEEEEvvEEEEvNT_6ParamsE)
        /*0038*/ 	.word	0x00000000


	//----- nvinfo : EIATTR_MIN_STACK_SIZE
	.align		4
.L_27:
        /*003c*/ 	.byte	0x04, 0x12
        /*003e*/ 	.short	(.L_29 - .L_28)
	.align		4
.L_28:
        /*0040*/ 	.word	index@(_ZN7cutlass13device_kernelINS_4gemm6kernel13GemmUniversalIN4cute5tupleIJiiiiEEENS1_10collective13CollectiveMmaINS1_35MainloopSm100TmaUmmaWarpSpecializedILi4ELi2ELi4ENS5_IJNS4_1CILi1EEENSA_ILi4EEESB_EEEEENS5_IJNSA_ILi64EEENSA_ILi128EEESG_EEENS_6half_tENS5_IJlSB_lEEESI_SJ_NS4_8TiledMMAINS4_8MMA_AtomIJNS4_20SM100_MMA_F16BF16_SSISI_SI_fLi64ELi128ELNS4_4UMMA5MajorE0ELSO_0ELNSN_7ScaleInE0ELSP_0EEEEEENS4_6LayoutINS5_IJSB_SB_SB_EEENS5_IJNSA_ILi0EEESU_SU_EEEEENS5_IJNS4_10UnderscoreESX_SX_EEEEENS4_23SM90_TMA_LOAD_MULTICASTENS4_14ComposedLayoutINS4_7SwizzleILi3ELi4ELi3EEENS4_18smem_ptr_flag_bitsILi16EEENSS_INS5_IJNSA_ILi8EEESF_EEENS5_IJSF_SB_EEEEEEEvNS4_8identityENS4_13SM90_TMA_LOADES1A_vS1B_EENS_8epilogue10collective18CollectiveEpilogueINS1E_23Sm100TmaWarpSpecializedILi4ELi2ELi16ELb1ELb0EEEJSH_NS5_IJNSS_ISF_SB_EENSS_INSA_ILi32EEESB_EEEEESI_SJ_SI_SJ_NS1E_6fusion15FusionCallbacksIS1I_NS1N_17LinearCombinationISI_fSI_fLNS_15FloatRoundStyleE2EEESH_S1M_JEEENS4_5SM1004TMEM4LOAD26SM100_TMEM_LOAD_16dp256b4xES1C_NS11_INS12_ILi2ELi4ELi3EEES15_NSS_INS5_IJS16_S1K_EEENS5_IJS1K_SB_EEEEEEENS4_17SM75_U32x4_LDSM_NENS4_14SM90_TMA_STOREES21_NS4_17SM90_U32x4_STSM_NENS4_39AutoVectorizingCopyWithAssumedAlignmentILi128EEEEEEvvEEEEvNT_6ParamsE)
        /*0044*/ 	.word	0x00000000
.L_29:


//--------------------- .nv.compat                --------------------------
	.section	.nv.compat,"",@"SHT_CUDA_COMPAT_INFO"
	.align	4
        /*0000*/ 	.byte	0x02, 0x09, 0x01, 0x00, 0x02, 0x02, 0x02, 0x00, 0x02, 0x05, 0x05, 0x00, 0x03, 0x07, 0x01, 0x01
        /*0010*/ 	.byte	0x02, 0x03, 0x01, 0x00, 0x02, 0x06, 0x01, 0x00, 0x04, 0x0b, 0x08, 0x00, 0x09, 0x00, 0x00, 0x00
        /*0020*/ 	.byte	0x00, 0x00, 0x00, 0x00


//--------------------- .nv.info._ZN7cutlass13device_kernelINS_4gemm6kernel13GemmUniversalIN4cute5tupleIJiiiiEEENS1_10collective13CollectiveMmaINS1_35MainloopSm100TmaUmmaWarpSpecializedILi4ELi2ELi4ENS5_IJNS4_1CILi1EEENSA_ILi4EEESB_EEEEENS5_IJNSA_ILi64EEENSA_ILi128EEESG_EEENS_6half_tENS5_IJlSB_lEEESI_SJ_NS4_8TiledMMAINS4_8MMA_AtomIJNS4_20SM100_MMA_F16BF16_SSISI_SI_fLi64ELi128ELNS4_4UMMA5MajorE0ELSO_0ELNSN_7ScaleInE0ELSP_0EEEEEENS4_6LayoutINS5_IJSB_SB_SB_EEENS5_IJNSA_ILi0EEESU_SU_EEEEENS5_IJNS4_10UnderscoreESX_SX_EEEEENS4_23SM90_TMA_LOAD_MULTICASTENS4_14ComposedLayoutINS4_7SwizzleILi3ELi4ELi3EEENS4_18smem_ptr_flag_bitsILi16EEENSS_INS5_IJNSA_ILi8EEESF_EEENS5_IJSF_SB_EEEEEEEvNS4_8identityENS4_13SM90_TMA_LOADES1A_vS1B_EENS_8epilogue10collective18CollectiveEpilogueINS1E_23Sm100TmaWarpSpecializedILi4ELi2ELi16ELb1ELb0EEEJSH_NS5_IJNSS_ISF_SB_EENSS_INSA_ILi32EEESB_EEEEESI_SJ_SI_SJ_NS1E_6fusion15FusionCallbacksIS1I_NS1N_17LinearCombinationISI_fSI_fLNS_15FloatRoundStyleE2EEESH_S1M_JEEENS4_5SM1004TMEM4LOAD26SM100_TMEM_LOAD_16dp256b4xES1C_NS11_INS12_ILi2ELi4ELi3EEES15_NSS_INS5_IJS16_S1K_EEENS5_IJS1K_SB_EEEEEEENS4_17SM75_U32x4_LDSM_NENS4_14SM90_TMA_STOREES21_NS4_17SM90_U32x4_STSM_NENS4_39AutoVectorizingCopyWithAssumedAlignmentILi128EEEEEEvvEEEEvNT_6ParamsE --------------------------
	.section	.nv.info._ZN7cutlass13device_kernelINS_4gemm6kernel13GemmUniversalIN4cute5tupleIJiiiiEEENS1_10collective13CollectiveMmaINS1_35MainloopSm100TmaUmmaWarpSpecializedILi4ELi2ELi4ENS5_IJNS4_1CILi1EEENSA_ILi4EEESB_EEEEENS5_IJNSA_ILi64EEENSA_ILi128EEESG_EEENS_6half_tENS5_IJlSB_lEEESI_SJ_NS4_8TiledMMAINS4_8MMA_AtomIJNS4_20SM100_MMA_F16BF16_SSISI_SI_fLi64ELi128ELNS4_4UMMA5MajorE0ELSO_0ELNSN_7ScaleInE0ELSP_0EEEEEENS4_6LayoutINS5_IJSB_SB_SB_EEENS5_IJNSA_ILi0EEESU_SU_EEEEENS5_IJNS4_10UnderscoreESX_SX_EEEEENS4_23SM90_TMA_LOAD_MULTICASTENS4_14ComposedLayoutINS4_7SwizzleILi3ELi4ELi3EEENS4_18smem_ptr_flag_bitsILi16EEENSS_INS5_IJNSA_ILi8EEESF_EEENS5_IJSF_SB_EEEEEEEvNS4_8identityENS4_13SM90_TMA_LOADES1A_vS1B_EENS_8epilogue10collective18CollectiveEpilogueINS1E_23Sm100TmaWarpSpecializedILi4ELi2ELi16ELb1ELb0EEEJSH_NS5_IJNSS_ISF_SB_EENSS_INSA_ILi32EEESB_EEEEESI_SJ_SI_SJ_NS1E_6fusion15FusionCallbacksIS1I_NS1N_17LinearCombinationISI_fSI_fLNS_15FloatRoundStyleE2EEESH_S1M_JEEENS4_5SM1004TMEM4LOAD26SM100_TMEM_LOAD_16dp256b4xES1C_NS11_INS12_ILi2ELi4ELi3EEES15_NSS_INS5_IJS16_S1K_EEENS5_IJS1K_SB_EEEEEEENS4_17SM75_U32x4_LDSM_NENS4_14SM90_TMA_STOREES21_NS4_17SM90_U32x4_STSM_NENS4_39AutoVectorizingCopyWithAssumedAlignmentILi128EEEEEEvvEEEEvNT_6ParamsE,"",@"SHT_CUDA_INFO"
	.sectionflags	@""
	.align	4


	//----- nvinfo : EIATTR_CUDA_API_VERSION
	.align		4
        /*0000*/ 	.byte	0x04, 0x37
        /*0002*/ 	.short	(.L_31 - .L_30)
.L_30:
        /*0004*/ 	.word	0x00000082


	//----- nvinfo : EIATTR_KPARAM_INFO
	.align		4
.L_31:
        /*0008*/ 	.byte	0x04, 0x17
        /*000a*/ 	.short	(.L_33 - .L_32)
.L_32:
        /*000c*/ 	.word	0x00000000
        /*0010*/ 	.short	0x0000
        /*0012*/ 	.short	0x0000
        /*0014*/ 	.byte	0x00, 0xf0, 0x01, 0x20


	//----- nvinfo : EIATTR_AT_ENTRY_FRAGMENTS
	.align		4
.L_33:
        /*0018*/ 	.byte	0x04, 0x4f
        /*001a*/ 	.short	(.L_35 - .L_34)


	//   ....[0]....
.L_34:
        /*001c*/ 	.word	0x00000006


	//----- nvinfo : EIATTR_RESERVED_SMEM_USED
	.align		4
.L_35:
        /*0020*/ 	.byte	0x01, 0x41
	.zero		2


	//----- nvinfo : EIATTR_SPARSE_MMA_MASK
	.align		4
        /*0024*/ 	.byte	0x03, 0x50
        /*0026*/ 	.short	0x0000


	//----- nvinfo : EIATTR_TCGEN05_1CTA_USED
	.align		4
        /*0028*/ 	.byte	0x01, 0x51
	.zero		2


	//----- nvinfo : EIATTR_MAXREG_COUNT
	.align		4
        /*002c*/ 	.byte	0x03, 0x1b
        /*002e*/ 	.short	0x00ff


	//----- nvinfo : EIATTR_NUM_BARRIERS
	.align		4
        /*0030*/ 	.byte	0x02, 0x4c
        /*0032*/ 	.byte	0x07
	.zero		1


	//----- nvinfo : EIATTR_EXTERNS
	.align		4
        /*0034*/ 	.byte	0x04, 0x0f
        /*0036*/ 	.short	(.L_37 - .L_36)


	//   ....[0]....
	.align		4
.L_36:
        /*0038*/ 	.word	index@(__assertfail)


	//----- nvinfo : EIATTR_MERCURY_ISA_VERSION
	.align		4
.L_37:
        /*003c*/ 	.byte	0x03, 0x5f
        /*003e*/ 	.short	0x0101


	//----- nvinfo : EIATTR_INT_WARP_WIDE_INSTR_OFFSETS
	.align		4
        /*0040*/ 	.byte	0x04, 0x31
        /*0042*/ 	.short	(.L_39 - .L_38)


	//   ....[0]....
.L_38:
        /*0044*/ 	.word	0x00004080


	//   ....[1]....
        /*0048*/ 	.word	0x000040b0


	//   ....[2]....
        /*004c*/ 	.word	0x000040d0


	//   ....[3]....
        /*0050*/ 	.word	0x00004c10


	//   ....[4]....
        /*0054*/ 	.word	0x00004c80


	//   ....[5]....
        /*0058*/ 	.word	0x00004d60


	//   ....[6]....
        /*005c*/ 	.word	0x00004de0


	//   ....[7]....
        /*0060*/ 	.word	0x00004ee0


	//   ....[8]....
        /*0064*/ 	.word	0x00004f60


	//   ....[9]....
        /*0068*/ 	.word	0x00005050


	//   ....[10]....
        /*006c*/ 	.word	0x00005100


	//----- nvinfo : EIATTR_COOP_GROUP_MASK_REGIDS
	.align		4
.L_39:
        /*0070*/ 	.byte	0x04, 0x29
        /*0072*/ 	.short	(.L_41 - .L_40)


	//   ....[0]....
.L_40:
        /*0074*/ 	.word	0xffffffff


	//   ....[1]....
        /*0078*/ 	.word	0xffffffff


	//   ....[2]....
        /*007c*/ 	.word	0xffffffff


	//   ....[3]....
        /*0080*/ 	.word	0xffffffff


	//   ....[4]....
        /*0084*/ 	.word	0xffffffff


	//   ....[5]....
        /*0088*/ 	.word	0xffffffff


	//   ....[6]....
        /*008c*/ 	.word	0xffffffff


	//   ....[7]....
        /*0090*/ 	.word	0xffffffff


	//   ....[8]....
        /*0094*/ 	.word	0xffffffff


	//   ....[9]....
        /*0098*/ 	.word	0xffffffff


	//   ....[10]....
        /*009c*/ 	.word	0xffffffff


	//   ....[11]....
        /*00a0*/ 	.word	0xffffffff


	//   ....[12]....
        /*00a4*/ 	.word	0xffffffff


	//   ....[13]....
        /*00a8*/ 	.word	0xffffffff


	//----- nvinfo : EIATTR_COOP_GROUP_INSTR_OFFSETS
	.align		4
.L_41:
        /*00ac*/ 	.byte	0x04, 0x28
        /*00ae*/ 	.short	(.L_43 - .L_42)


	//   ....[0]....
.L_42:
        /*00b0*/ 	.word	0x00000080


	//   ....[1]....
        /*00b4*/ 	.word	0x000004f0


	//   ....[2]....
        /*00b8*/ 	.word	0x000006a0


	//   ....[3]....
        /*00bc*/ 	.word	0x00000840


	//   ....[4]....
        /*00c0*/ 	.word	0x00000940


	//   ....[5]....
        /*00c4*/ 	.word	0x00000ab0


	//   ....[6]....
        /*00c8*/ 	.word	0x00000c50


	//   ....[7]....
        /*00cc*/ 	.word	0x00000e00


	//   ....[8]....
        /*00d0*/ 	.word	0x00002200


	//   ....[9]....
        /*00d4*/ 	.word	0x000030b0


	//   ....[10]....
        /*00d8*/ 	.word	0x000032c0


	//   ....[11]....
        /*00dc*/ 	.word	0x000032f0


	//   ....[12]....
        /*00e0*/ 	.word	0x00003f60


	//   ....[13]....
        /*00e4*/ 	.word	0x00004190


	//----- nvinfo : EIATTR_VRC_CTA_INIT_COUNT
	.align		4
.L_43:
        /*00e8*/ 	.byte	0x02, 0x4a
        /*00ea*/ 	.byte	0x80
	.zero		1


	//----- nvinfo : EIATTR_SYSCALL_OFFSETS
	.align		4
        /*00ec*/ 	.byte	0x04, 0x46
        /*00ee*/ 	.short	(.L_45 - .L_44)


	//   ....[0]....
.L_44:
        /*00f0*/ 	.word	0x00005d90


	//   ....[1]....
        /*00f4*/ 	.word	0x00005e80


	//   ....[2]....
        /*00f8*/ 	.word	0x00006640


	//   ....[3]....
        /*00fc*/ 	.word	0x00006ef0


	//   ....[4]....
        /*0100*/ 	.word	0x00007780


	//   ....[5]....
        /*0104*/ 	.word	0x00008010


	//----- nvinfo : EIATTR_MBARRIER_INSTR_OFFSETS
	.align		4
.L_45:
        /*0108*/ 	.byte	0x04, 0x39
        /*010a*/ 	.short	(.L_47 - .L_46)


	//   ....[0]....
.L_46:
        /*010c*/ 	.word	0x00000610
        /*0110*/ 	.word	0x000000ff
        /*0114*/ 	.word	0x00000000
        /*0118*/ 	.short	0x0100
        /*011a*/ 	.byte	0x04
	.zero		1


	//   ....[1]....
        /*011c*/ 	.word	0x00000620
        /*0120*/ 	.word	0x000000ff
        /*0124*/ 	.word	0x00000020
        /*0128*/ 	.short	0x0100
        /*012a*/ 	.byte	0x04
	.zero		1


	//   ....[2]....
        /*012c*/ 	.word	0x00000630
        /*0130*/ 	.word	0x000000ff
        /*0134*/ 	.word	0x00000008
        /*0138*/ 	.short	0x0100
        /*013a*/ 	.byte	0x04
	.zero		1


	//   ....[3]....
        /*013c*/ 	.word	0x00000640
        /*0140*/ 	.word	0x000000ff
        /*0144*/ 	.word	0x00000028
        /*0148*/ 	.short	0x0100
        /*014a*/ 	.byte	0x04
	.zero		1


	//   ....[4]....
        /*014c*/ 	.word	0x00000650
        /*0150*/ 	.word	0x000000ff
        /*0154*/ 	.word	0x00000010
        /*0158*/ 	.short	0x0100
        /*015a*/ 	.byte	0x04
	.zero		1


	//   ....[5]....
        /*015c*/ 	.word	0x00000660
        /*0160*/ 	.word	0x000000ff
        /*0164*/ 	.word	0x00000030
        /*0168*/ 	.short	0x0100
        /*016a*/ 	.byte	0x04
	.zero		1


	//   ....[6]....
        /*016c*/ 	.word	0x00000670
        /*0170*/ 	.word	0x000000ff
        /*0174*/ 	.word	0x00000018
        /*0178*/ 	.short	0x0100
        /*017a*/ 	.byte	0x04
	.zero		1


	//   ....[7]....
        /*017c*/ 	.word	0x00000680
        /*0180*/ 	.word	0x000000ff
        /*0184*/ 	.word	0x00000038
        /*0188*/ 	.short	0x0100
        /*018a*/ 	.byte	0x04
	.zero		1


	//   ....[8]....
        /*018c*/ 	.word	0x000007b0
        /*0190*/ 	.word	0x000000ff
        /*0194*/ 	.word	0x00000040
        /*0198*/ 	.short	0x0100
        /*019a*/ 	.byte	0x04
	.zero		1


	//   ....[9]....
        /*019c*/ 	.word	0x000007c0
        /*01a0*/ 	.word	0x000000ff
        /*01a4*/ 	.word	0x00000060
        /*01a8*/ 	.short	0x0100
        /*01aa*/ 	.byte	0x04
	.zero		1


	//   ....[10]....
        /*01ac*/ 	.word	0x000007d0
        /*01b0*/ 	.word	0x000000ff
        /*01b4*/ 	.word	0x00000048
        /*01b8*/ 	.short	0x0100
        /*01ba*/ 	.byte	0x04
	.zero		1


	//   ....[11]....
        /*01bc*/ 	.word	0x000007e0
        /*01c0*/ 	.word	0x000000ff
        /*01c4*/ 	.word	0x00000068
        /*01c8*/ 	.short	0x0100
        /*01ca*/ 	.byte	0x04
	.zero		1


	//   ....[12]....
        /*01cc*/ 	.word	0x000007f0
        /*01d0*/ 	.word	0x000000ff
        /*01d4*/ 	.word	0x00000050
        /*01d8*/ 	.short	0x0100
        /*01da*/ 	.byte	0x04
	.zero		1


	//   ....[13]....
        /*01dc*/ 	.word	0x00000800
        /*01e0*/ 	.word	0x000000ff
        /*01e4*/ 	.word	0x00000070
        /*01e8*/ 	.short	0x0100
        /*01ea*/ 	.byte	0x04
	.zero		1


	//   ....[14]....
        /*01ec*/ 	.word	0x00000810
        /*01f0*/ 	.word	0x000000ff
        /*01f4*/ 	.word	0x00000058
        /*01f8*/ 	.short	0x0100
        /*01fa*/ 	.byte	0x04
	.zero		1


	//   ....[15]....
        /*01fc*/ 	.word	0x00000820
        /*0200*/ 	.word	0x000000ff
        /*0204*/ 	.word	0x00000078
        /*0208*/ 	.short	0x0100
        /*020a*/ 	.byte	0x04
	.zero		1


	//   ....[16]....
        /*020c*/ 	.word	0x00000910
        /*0210*/ 	.word	0x000000ff
        /*0214*/ 	.word	0x00000080
        /*0218*/ 	.short	0x0100
        /*021a*/ 	.byte	0x06
	.zero		1


	//   ....[17]....
        /*021c*/ 	.word	0x00000920
        /*0220*/ 	.word	0x000000ff
        /*0224*/ 	.word	0x00000088
        /*0228*/ 	.short	0x0100
        /*022a*/ 	.byte	0x06
	.zero		1


	//   ....[18]....
        /*022c*/ 	.word	0x00000a60
        /*0230*/ 	.word	0x000000ff
        /*0234*/ 	.word	0x00000090
        /*0238*/ 	.short	0x0100
        /*023a*/ 	.byte	0x06
	.zero		1


	//   ....[19]....
        /*023c*/ 	.word	0x00000a70
        /*0240*/ 	.word	0x000000ff
        /*0244*/ 	.word	0x000000a0
        /*0248*/ 	.short	0x0100
        /*024a*/ 	.byte	0x06
	.zero		1


	//   ....[20]....
        /*024c*/ 	.word	0x00000a80
        /*0250*/ 	.word	0x000000ff
        /*0254*/ 	.word	0x00000098
        /*0258*/ 	.short	0x0100
        /*025a*/ 	.byte	0x06
	.zero		1


	//   ....[21]....
        /*025c*/ 	.word	0x00000a90
        /*0260*/ 	.word	0x000000ff
        /*0264*/ 	.word	0x000000a8
        /*0268*/ 	.short	0x0100
        /*026a*/ 	.byte	0x06
	.zero		1


	//   ....[22]....
        /*026c*/ 	.word	0x00000bc0
        /*0270*/ 	.word	0x000000ff
        /*0274*/ 	.word	0x000000b0
        /*0278*/ 	.short	0x0100
        /*027a*/ 	.byte	0x04
	.zero		1


	//   ....[23]....
        /*027c*/ 	.word	0x00000bd0
        /*0280*/ 	.word	0x000000ff
        /*0284*/ 	.word	0x000000d0
        /*0288*/ 	.short	0x0100
        /*028a*/ 	.byte	0x04
	.zero		1


	//   ....[24]....
        /*028c*/ 	.word	0x00000be0
        /*0290*/ 	.word	0x000000ff
        /*0294*/ 	.word	0x000000b8
        /*0298*/ 	.short	0x0100
        /*029a*/ 	.byte	0x04
	.zero		1


	//   ....[25]....
        /*029c*/ 	.word	0x00000bf0
        /*02a0*/ 	.word	0x000000ff
        /*02a4*/ 	.word	0x000000d8
        /*02a8*/ 	.short	0x0100
        /*02aa*/ 	.byte	0x04
	.zero		1


	//   ....[26]....
        /*02ac*/ 	.word	0x00000c00
        /*02b0*/ 	.word	0x000000ff
        /*02b4*/ 	.word	0x000000c0
        /*02b8*/ 	.short	0x0100
        /*02ba*/ 	.byte	0x04
	.zero		1


	//   ....[27]....
        /*02bc*/ 	.word	0x00000c10
        /*02c0*/ 	.word	0x000000ff
        /*02c4*/ 	.word	0x000000e0
        /*02c8*/ 	.short	0x0100
        /*02ca*/ 	.byte	0x04
	.zero		1


	//   ....[28]....
        /*02cc*/ 	.word	0x00000c20
        /*02d0*/ 	.word	0x000000ff
        /*02d4*/ 	.word	0x000000c8
        /*02d8*/ 	.short	0x0100
        /*02da*/ 	.byte	0x04
	.zero		1


	//   ....[29]....
        /*02dc*/ 	.word	0x00000c30
        /*02e0*/ 	.word	0x000000ff
        /*02e4*/ 	.word	0x000000e8
        /*02e8*/ 	.short	0x0100
        /*02ea*/ 	.byte	0x04
	.zero		1


	//   ....[30]....
        /*02ec*/ 	.word	0x00000d20
        /*02f0*/ 	.word	0x000000ff
        /*02f4*/ 	.word	0x000000f0
        /*02f8*/ 	.short	0x0100
        /*02fa*/ 	.byte	0x04
	.zero		1


	//   ....[31]....
        /*02fc*/ 	.word	0x00000d30
        /*0300*/ 	.word	0x000000ff
        /*0304*/ 	.word	0x00000100
        /*0308*/ 	.short	0x0100
        /*030a*/ 	.byte	0x04
	.zero		1


	//   ....[32]....
        /*030c*/ 	.word	0x00000d40
        /*0310*/ 	.word	0x000000ff
        /*0314*/ 	.word	0x000000f8
        /*0318*/ 	.short	0x0100
        /*031a*/ 	.byte	0x04
	.zero		1


	//   ....[33]....
        /*031c*/ 	.word	0x00000d50
        /*0320*/ 	.word	0x000000ff
        /*0324*/ 	.word	0x00000108
        /*0328*/ 	.short	0x0100
        /*032a*/ 	.byte	0x04
	.zero		1


	//   ....[34]....
        /*032c*/ 	.word	0x00001900
        /*0330*/ 	.word	0x00000000
        /*0334*/ 	.word	0x00000100
        /*0338*/ 	.short	0x010a
        /*033a*/ 	.byte	0xff
	.zero		1


	//   ....[35]....
        /*033c*/ 	.word	0x00001930
        /*0340*/ 	.word	0x00000000
        /*0344*/ 	.word	0x000000f0
        /*0348*/ 	.short	0x0101
        /*034a*/ 	.byte	0xff
	.zero		1


	//   ....[36]....
        /*034c*/ 	.word	0x00001a00
        /*0350*/ 	.word	0x000000ff
        /*0354*/ 	.word	0x00000020
        /*0358*/ 	.short	0x010a
        /*035a*/ 	.byte	0x04
	.zero		1


	//   ....[37]....
        /*035c*/ 	.word	0x00001a80
        /*0360*/ 	.word	0x000000ff
        /*0364*/ 	.word	0x00000020
        /*0368*/ 	.short	0x010a
        /*036a*/ 	.byte	0x21
	.zero		1


	//   ....[38]....
        /*036c*/ 	.word	0x00001c10
        /*0370*/ 	.word	0x000000ff
        /*0374*/ 	.word	0x00000020
        /*0378*/ 	.short	0x010a
        /*037a*/ 	.byte	0x05
	.zero		1


	//   ....[39]....
        /*037c*/ 	.word	0x00001e00
        /*0380*/ 	.word	0x000000ff
        /*0384*/ 	.word	0x00000088
        /*0388*/ 	.short	0x0101
        /*038a*/ 	.byte	0x0d
	.zero		1


	//   ....[40]....
        /*038c*/ 	.word	0x00001e20
        /*0390*/ 	.word	0x000000ff
        /*0394*/ 	.word	0x00000020
        /*0398*/ 	.short	0x010a
        /*039a*/ 	.byte	0x04
	.zero		1


	//   ....[41]....
        /*039c*/ 	.word	0x00001ea0
        /*03a0*/ 	.word	0x000000ff
        /*03a4*/ 	.word	0x00000020
        /*03a8*/ 	.short	0x010a
        /*03aa*/ 	.byte	0x21
	.zero		1


	//   ....[42]....
        /*03ac*/ 	.word	0x00002030
        /*03b0*/ 	.word	0x000000ff
        /*03b4*/ 	.word	0x00000020
        /*03b8*/ 	.short	0x010a
        /*03ba*/ 	.byte	0x05
	.zero		1


	//   ....[43]....
        /*03bc*/ 	.word	0x00002230
        /*03c0*/ 	.word	0x00000003
        /*03c4*/ 	.word	0x00000090
        /*03c8*/ 	.short	0x010a
        /*03ca*/ 	.byte	0xff
	.zero		1


	//   ....[44]....
        /*03cc*/ 	.word	0x00002380
        /*03d0*/ 	.word	0x00000000
        /*03d4*/ 	.word	0x00000000
        /*03d8*/ 	.short	0x0101
        /*03da*/ 	.byte	0xff
	.zero		1


	//   ....[45]....
        /*03dc*/ 	.word	0x00002930
        /*03e0*/ 	.word	0x000000ff
        /*03e4*/ 	.word	0x00000000
        /*03e8*/ 	.short	0x010a
        /*03ea*/ 	.byte	0x04
	.zero		1


	//   ....[46]....
        /*03ec*/ 	.word	0x000029c0
        /*03f0*/ 	.word	0x000000ff
        /*03f4*/ 	.word	0x00000000
        /*03f8*/ 	.short	0x010a
        /*03fa*/ 	.byte	0x05
	.zero		1


	//   ....[47]....
        /*03fc*/ 	.word	0x00002a50
        /*0400*/ 	.word	0x000000ff
        /*0404*/ 	.word	0x00000000
        /*0408*/ 	.short	0x010a
        /*040a*/ 	.byte	0x05
	.zero		1


	//   ....[48]....
        /*040c*/ 	.word	0x00002af0
        /*0410*/ 	.word	0x00000000
        /*0414*/ 	.word	0x00000000
        /*0418*/ 	.short	0x010a
        /*041a*/ 	.byte	0xff
	.zero		1


	//   ....[49]....
        /*041c*/ 	.word	0x00002c10
        /*0420*/ 	.word	0x00000002
        /*0424*/ 	.word	0x000000f0
        /*0428*/ 	.short	0x010a
        /*042a*/ 	.byte	0xff
	.zero		1


	//   ....[50]....
        /*042c*/ 	.word	0x00002c80
        /*0430*/ 	.word	0x00000002
        /*0434*/ 	.word	0x00000000
        /*0438*/ 	.short	0x0101
        /*043a*/ 	.byte	0xff
	.zero		1


	//   ....[51]....
        /*043c*/ 	.word	0x00002ca0
        /*0440*/ 	.word	0x000000ff
        /*0444*/ 	.word	0x000000a0
        /*0448*/ 	.short	0x010a
        /*044a*/ 	.byte	0x04
	.zero		1


	//   ....[52]....
        /*044c*/ 	.word	0x00002dc0
        /*0450*/ 	.word	0x00000002
        /*0454*/ 	.word	0x00000090
        /*0458*/ 	.short	0x010a
        /*045a*/ 	.byte	0xff
	.zero		1


	//   ....[53]....
        /*045c*/ 	.word	0x00002ec0
        /*0460*/ 	.word	0x00000002
        /*0464*/ 	.word	0x00000000
        /*0468*/ 	.short	0x0101
        /*046a*/ 	.byte	0xff
	.zero		1


	//   ....[54]....
        /*046c*/ 	.word	0x00002f50
        /*0470*/ 	.word	0x000000ff
        /*0474*/ 	.word	0x000000a0
        /*0478*/ 	.short	0x0106
        /*047a*/ 	.byte	0x04
	.zero		1


	//   ....[55]....
        /*047c*/ 	.word	0x00002f70
        /*0480*/ 	.word	0x000000ff
        /*0484*/ 	.word	0x000000a0
        /*0488*/ 	.short	0x010a
        /*048a*/ 	.byte	0x04
	.zero		1


	//   ....[56]....
        /*048c*/ 	.word	0x00003000
        /*0490*/ 	.word	0x000000ff
        /*0494*/ 	.word	0x000000a0
        /*0498*/ 	.short	0x0106
        /*049a*/ 	.byte	0x07
	.zero		1


	//   ....[57]....
        /*049c*/ 	.word	0x00003040
        /*04a0*/ 	.word	0x00000000
        /*04a4*/ 	.word	0x000000a0
        /*04a8*/ 	.short	0x010a
        /*04aa*/ 	.byte	0xff
	.zero		1


	//   ....[58]....
        /*04ac*/ 	.word	0x00003610
        /*04b0*/ 	.word	0x00000000
        /*04b4*/ 	.word	0x00000090
        /*04b8*/ 	.short	0x010a
        /*04ba*/ 	.byte	0xff
	.zero		1


	//   ....[59]....
        /*04bc*/ 	.word	0x00003710
        /*04c0*/ 	.word	0x00000003
        /*04c4*/ 	.word	0x00000000
        /*04c8*/ 	.short	0x0101
        /*04ca*/ 	.byte	0xff
	.zero		1


	//   ....[60]....
        /*04cc*/ 	.word	0x00003720
        /*04d0*/ 	.word	0x000000ff
        /*04d4*/ 	.word	0x00000000
        /*04d8*/ 	.short	0x010a
        /*04da*/ 	.byte	0x04
	.zero		1


	//   ....[61]....
        /*04dc*/ 	.word	0x000037a0
        /*04e0*/ 	.word	0x000000ff
        /*04e4*/ 	.word	0x000000d0
        /*04e8*/ 	.short	0x010a
        /*04ea*/ 	.byte	0x2e
	.zero		1


	//   ....[62]....
        /*04ec*/ 	.word	0x00003880
        /*04f0*/ 	.word	0x000000ff
        /*04f4*/ 	.word	0x00000000
        /*04f8*/ 	.short	0x010a
        /*04fa*/ 	.byte	0x07
	.zero		1


	//   ....[63]....
        /*04fc*/ 	.word	0x000039c0
        /*0500*/ 	.word	0x000000ff
        /*0504*/ 	.word	0x00000000
        /*0508*/ 	.short	0x010a
        /*050a*/ 	.byte	0x04
	.zero		1


	//   ....[64]....
        /*050c*/ 	.word	0x00003d90
        /*0510*/ 	.word	0x000000ff
        /*0514*/ 	.word	0x00000000
        /*0518*/ 	.short	0x010a
        /*051a*/ 	.byte	0x04
	.zero		1


	//   ....[65]....
        /*051c*/ 	.word	0x00003e20
        /*0520*/ 	.word	0x000000ff
        /*0524*/ 	.word	0x00000000
        /*0528*/ 	.short	0x010a
        /*052a*/ 	.byte	0x05
	.zero		1


	//   ....[66]....
        /*052c*/ 	.word	0x00003eb0
        /*0530*/ 	.word	0x000000ff
        /*0534*/ 	.word	0x00000000
        /*0538*/ 	.short	0x010a
        /*053a*/ 	.byte	0x05
	.zero		1


	//   ....[67]....
        /*053c*/ 	.word	0x00003f40
        /*0540*/ 	.word	0x000000ff
        /*0544*/ 	.word	0x00000000
        /*0548*/ 	.short	0x010a
        /*054a*/ 	.byte	0x04
	.zero		1


	//   ....[68]....
        /*054c*/ 	.word	0x00004410
        /*0550*/ 	.word	0x0000000c
        /*0554*/ 	.word	0x00000090
        /*0558*/ 	.short	0x010a
        /*055a*/ 	.byte	0xff
	.zero		1


	//   ....[69]....
        /*055c*/ 	.word	0x00004580
        /*0560*/ 	.word	0x00000000
        /*0564*/ 	.word	0x00000000
        /*0568*/ 	.short	0x0101
        /*056a*/ 	.byte	0xff
	.zero		1


	//   ....[70]....
        /*056c*/ 	.word	0x00004a10
        /*0570*/ 	.word	0x000000ff
        /*0574*/ 	.word	0x00000088
        /*0578*/ 	.short	0x010a
        /*057a*/ 	.byte	0x15
	.zero		1


	//   ....[71]....
        /*057c*/ 	.word	0x00004b90
        /*0580*/ 	.word	0x000000ff
        /*0584*/ 	.word	0x00000060
        /*0588*/ 	.short	0x010a
        /*058a*/ 	.byte	0x15
	.zero		1


	//   ....[72]....
        /*058c*/ 	.word	0x00004d10
        /*0590*/ 	.word	0x000000ff
        /*0594*/ 	.word	0x00000040
        /*0598*/ 	.short	0x010b
        /*059a*/ 	.byte	0x15
	.zero		1


	//   ....[73]....
        /*059c*/ 	.word	0x00004d20
        /*05a0*/ 	.word	0x000000ff
        /*05a4*/ 	.word	0x00000000
        /*05a8*/ 	.short	0x0101
        /*05aa*/ 	.byte	0x06
	.zero		1


	//   ....[74]....
        /*05ac*/ 	.word	0x00004d30
        /*05b0*/ 	.word	0x000000ff
        /*05b4*/ 	.word	0x00000068
        /*05b8*/ 	.short	0x010a
        /*05ba*/ 	.byte	0x15
	.zero		1


	//   ....[75]....
        /*05bc*/ 	.word	0x00004e90
        /*05c0*/ 	.word	0x000000ff
        /*05c4*/ 	.word	0x00000048
        /*05c8*/ 	.short	0x010b
        /*05ca*/ 	.byte	0x15
	.zero		1


	//   ....[76]....
        /*05cc*/ 	.word	0x00004ea0
        /*05d0*/ 	.word	0x000000ff
        /*05d4*/ 	.word	0x00000000
        /*05d8*/ 	.short	0x0101
        /*05da*/ 	.byte	0x06
	.zero		1


	//   ....[77]....
        /*05dc*/ 	.word	0x00004eb0
        /*05e0*/ 	.word	0x000000ff
        /*05e4*/ 	.word	0x00000070
        /*05e8*/ 	.short	0x010a
        /*05ea*/ 	.byte	0x15
	.zero		1


	//   ....[78]....
        /*05ec*/ 	.word	0x00005000
        /*05f0*/ 	.word	0x000000ff
        /*05f4*/ 	.word	0x00000050
        /*05f8*/ 	.short	0x010b
        /*05fa*/ 	.byte	0x15
	.zero		1


	//   ....[79]....
        /*05fc*/ 	.word	0x00005010
        /*0600*/ 	.word	0x000000ff
        /*0604*/ 	.word	0x00000000
        /*0608*/ 	.short	0x0101
        /*060a*/ 	.byte	0x06
	.zero		1


	//   ....[80]....
        /*060c*/ 	.word	0x00005020
        /*0610*/ 	.word	0x000000ff
        /*0614*/ 	.word	0x00000078
        /*0618*/ 	.short	0x010a
        /*061a*/ 	.byte	0x15
	.zero		1


	//   ....[81]....
        /*061c*/ 	.word	0x00005210
        /*0620*/ 	.word	0x000000ff
        /*0624*/ 	.word	0x00000058
        /*0628*/ 	.short	0x010b
        /*062a*/ 	.byte	0x15
	.zero		1


	//   ....[82]....
        /*062c*/ 	.word	0x00005220
        /*0630*/ 	.word	0x000000ff
        /*0634*/ 	.word	0x00000000
        /*0638*/ 	.short	0x0101
        /*063a*/ 	.byte	0x25
	.zero		1


	//   ....[83]....
        /*063c*/ 	.word	0x00005250
        /*0640*/ 	.word	0x000000ff
        /*0644*/ 	.word	0x00000060
        /*0648*/ 	.short	0x010a
        /*064a*/ 	.byte	0x15
	.zero		1


	//   ....[84]....
        /*064c*/ 	.word	0x00005270
        /*0650*/ 	.word	0x000000ff
        /*0654*/ 	.word	0x00000068
        /*0658*/ 	.short	0x010a
        /*065a*/ 	.byte	0x15
	.zero		1


	//   ....[85]....
        /*065c*/ 	.word	0x00005290
        /*0660*/ 	.word	0x000000ff
        /*0664*/ 	.word	0x00000070
        /*0668*/ 	.short	0x010a
        /*066a*/ 	.byte	0x15
	.zero		1


	//   ....[86]....
        /*066c*/ 	.word	0x000052d0
        /*0670*/ 	.word	0x00000000
        /*0674*/ 	.word	0x00000078
        /*0678*/ 	.short	0x010a
        /*067a*/ 	.byte	0xff
	.zero		1


	//   ....[87]....
        /*067c*/ 	.word	0x00005620
        /*0680*/ 	.word	0x00000003
        /*0684*/ 	.word	0x00000090
        /*0688*/ 	.short	0x010a
        /*068a*/ 	.byte	0xff
	.zero		1


	//   ....[88]....
        /*068c*/ 	.word	0x000057a0
        /*0690*/ 	.word	0x00000000
        /*0694*/ 	.word	0x00000000
        /*0698*/ 	.short	0x0101
        /*069a*/ 	.byte	0xff
	.zero		1


	//   ....[89]....
        /*069c*/ 	.word	0x000062f0
        /*06a0*/ 	.word	0x000000ff
        /*06a4*/ 	.word	0x00000040
        /*06a8*/ 	.short	0x010a
        /*06aa*/ 	.byte	0x2c
	.zero		1


	//   ....[90]....
        /*06ac*/ 	.word	0x00006330
        /*06b0*/ 	.word	0x0000001a
        /*06b4*/ 	.word	0x000000b0
        /*06b8*/ 	.short	0x010a
        /*06ba*/ 	.byte	0xff
	.zero		1


	//   ....[91]....
        /*06bc*/ 	.word	0x00006440
        /*06c0*/ 	.word	0x000000ff
        /*06c4*/ 	.word	0x00000040
        /*06c8*/ 	.short	0x010a
        /*06ca*/ 	.byte	0x2c
	.zero		1


	//   ....[92]....
        /*06cc*/ 	.word	0x00006520
        /*06d0*/ 	.word	0x0000001a
        /*06d4*/ 	.word	0x000000b0
        /*06d8*/ 	.short	0x010a
        /*06da*/ 	.byte	0xff
	.zero		1


	//   ....[93]....
        /*06dc*/ 	.word	0x00006c50
        /*06e0*/ 	.word	0x00000000
        /*06e4*/ 	.word	0x00000000
        /*06e8*/ 	.short	0x0101
        /*06ea*/ 	.byte	0xff
	.zero		1


	//   ....[94]....
        /*06ec*/ 	.word	0x00006c60
        /*06f0*/ 	.word	0x00000002
        /*06f4*/ 	.word	0x00000040
        /*06f8*/ 	.short	0x010a
        /*06fa*/ 	.byte	0xff
	.zero		1


	//   ....[95]....
        /*06fc*/ 	.word	0x00006d20
        /*0700*/ 	.word	0x00000002
        /*0704*/ 	.word	0x00000040
        /*0708*/ 	.short	0x010a
        /*070a*/ 	.byte	0xff
	.zero		1


	//   ....[96]....
        /*070c*/ 	.word	0x000074e0
        /*0710*/ 	.word	0x00000000
        /*0714*/ 	.word	0x00000000
        /*0718*/ 	.short	0x0101
        /*071a*/ 	.byte	0xff
	.zero		1


	//   ....[97]....
        /*071c*/ 	.word	0x00007500
        /*0720*/ 	.word	0x00000002
        /*0724*/ 	.word	0x00000040
        /*0728*/ 	.short	0x010a
        /*072a*/ 	.byte	0xff
	.zero		1


	//   ....[98]....
        /*072c*/ 	.word	0x000075b0
        /*0730*/ 	.word	0x00000002
        /*0734*/ 	.word	0x00000040
        /*0738*/ 	.short	0x010a
        /*073a*/ 	.byte	0xff
	.zero		1


	//   ....[99]....
        /*073c*/ 	.word	0x00007d70
        /*0740*/ 	.word	0x00000000
        /*0744*/ 	.word	0x00000000
        /*0748*/ 	.short	0x0101
        /*074a*/ 	.byte	0xff
	.zero		1


	//   ....[100]....
        /*074c*/ 	.word	0x00007d90
        /*0750*/ 	.word	0x00000003
        /*0754*/ 	.word	0x00000040
        /*0758*/ 	.short	0x010a
        /*075a*/ 	.byte	0xff
	.zero		1


	//   ....[101]....
        /*075c*/ 	.word	0x00007e40
        /*0760*/ 	.word	0x00000003
        /*0764*/ 	.word	0x00000040
        /*0768*/ 	.short	0x010a
        /*076a*/ 	.byte	0xff
	.zero		1


	//   ....[102]....
        /*076c*/ 	.word	0x000081e0
        /*0770*/ 	.word	0x000000ff
        /*0774*/ 	.word	0x00000000
        /*0778*/ 	.short	0x0101
        /*077a*/ 	.byte	0x04
	.zero		1


	//   ....[103]....
        /*077c*/ 	.word	0x00008660
        /*0780*/ 	.word	0x00000000
        /*0784*/ 	.word	0x00000000
        /*0788*/ 	.short	0x0101
        /*078a*/ 	.byte	0xff
	.zero		1


	//   ....[104]....
        /*078c*/ 	.word	0x000088f0
        /*0790*/ 	.word	0x000000ff
        /*0794*/ 	.word	0x00000000
        /*0798*/ 	.short	0x0101
        /*079a*/ 	.byte	0x04
	.zero		1


	//   ....[105]....
        /*079c*/ 	.word	0x00008910
        /*07a0*/ 	.word	0x00000000
        /*07a4*/ 	.word	0x00000100
        /*07a8*/ 	.short	0x010a
        /*07aa*/ 	.byte	0xff
	.zero		1


	//   ....[106]....
        /*07ac*/ 	.word	0x00008970
        /*07b0*/ 	.word	0x00000000
        /*07b4*/ 	.word	0x00000020
        /*07b8*/ 	.short	0x010a
        /*07ba*/ 	.byte	0xff
	.zero		1


	//   ....[107]....
        /*07bc*/ 	.word	0x000089d0
        /*07c0*/ 	.word	0x00000000
        /*07c4*/ 	.word	0x00000020
        /*07c8*/ 	.short	0x010a
        /*07ca*/ 	.byte	0xff
	.zero		1


	//   ....[108]....
        /*07cc*/ 	.word	0x00008a20
        /*07d0*/ 	.word	0x00000003
        /*07d4*/ 	.word	0x00000090
        /*07d8*/ 	.short	0x010a
        /*07da*/ 	.byte	0xff
	.zero		1


	//   ....[109]....
        /*07dc*/ 	.word	0x00008a80
        /*07e0*/ 	.word	0x00000000
        /*07e4*/ 	.word	0x00000000
        /*07e8*/ 	.short	0x010a
        /*07ea*/ 	.byte	0xff
	.zero		1


	//   ....[110]....
        /*07ec*/ 	.word	0x00008ae0
        /*07f0*/ 	.word	0x00000000
        /*07f4*/ 	.word	0x00000000
        /*07f8*/ 	.short	0x010a
        /*07fa*/ 	.byte	0xff
	.zero		1


	//   ....[111]....
        /*07fc*/ 	.word	0x00008b40
        /*0800*/ 	.word	0x00000000
        /*0804*/ 	.word	0x00000000
        /*0808*/ 	.short	0x010a
        /*080a*/ 	.byte	0xff
	.zero		1


	//   ....[112]....
        /*080c*/ 	.word	0x00008b90
        /*0810*/ 	.word	0x00000002
        /*0814*/ 	.word	0x000000f0
        /*0818*/ 	.short	0x010a
        /*081a*/ 	.byte	0xff
	.zero		1


	//   ....[113]....
        /*081c*/ 	.word	0x00008bf0
        /*0820*/ 	.word	0x00000002
        /*0824*/ 	.word	0x000000a0
        /*0828*/ 	.short	0x010a
        /*082a*/ 	.byte	0xff
	.zero		1


	//   ....[114]....
        /*082c*/ 	.word	0x00008c40
        /*0830*/ 	.word	0x00000002
        /*0834*/ 	.word	0x00000090
        /*0838*/ 	.short	0x010a
        /*083a*/ 	.byte	0xff
	.zero		1


	//   ....[115]....
        /*083c*/ 	.word	0x00008ca0
        /*0840*/ 	.word	0x00000000
        /*0844*/ 	.word	0x000000a0
        /*0848*/ 	.short	0x010a
        /*084a*/ 	.byte	0xff
	.zero		1


	//   ....[116]....
        /*084c*/ 	.word	0x00008cf0
        /*0850*/ 	.word	0x00000000
        /*0854*/ 	.word	0x00000090
        /*0858*/ 	.short	0x010a
        /*085a*/ 	.byte	0xff
	.zero		1


	//   ....[117]....
        /*085c*/ 	.word	0x00008d50
        /*0860*/ 	.word	0x00000002
        /*0864*/ 	.word	0x000000d0
        /*0868*/ 	.short	0x010a
        /*086a*/ 	.byte	0xff
	.zero		1


	//   ....[118]....
        /*086c*/ 	.word	0x00008db0
        /*0870*/ 	.word	0x00000000
        /*0874*/ 	.word	0x00000000
        /*0878*/ 	.short	0x010a
        /*087a*/ 	.byte	0xff
	.zero		1


	//   ....[119]....
        /*087c*/ 	.word	0x00008e10
        /*0880*/ 	.word	0x00000000
        /*0884*/ 	.word	0x00000000
        /*0888*/ 	.short	0x010a
        /*088a*/ 	.byte	0xff
	.zero		1


	//   ....[120]....
        /*088c*/ 	.word	0x00008e70
        /*0890*/ 	.word	0x00000000
        /*0894*/ 	.word	0x00000000
        /*0898*/ 	.short	0x010a
        /*089a*/ 	.byte	0xff
	.zero		1


	//   ....[121]....
        /*089c*/ 	.word	0x00008ed0
        /*08a0*/ 	.word	0x00000000
        /*08a4*/ 	.word	0x00000000
        /*08a8*/ 	.short	0x010a
        /*08aa*/ 	.byte	0xff
	.zero		1


	//   ....[122]....
        /*08ac*/ 	.word	0x00008f30
        /*08b0*/ 	.word	0x00000000
        /*08b4*/ 	.word	0x00000000
        /*08b8*/ 	.short	0x010a
        /*08ba*/ 	.byte	0xff
	.zero		1


	//   ....[123]....
        /*08bc*/ 	.word	0x00008f80
        /*08c0*/ 	.word	0x0000000c
        /*08c4*/ 	.word	0x00000090
        /*08c8*/ 	.short	0x010a
        /*08ca*/ 	.byte	0xff
	.zero		1


	//   ....[124]....
        /*08cc*/ 	.word	0x00008fe0
        /*08d0*/ 	.word	0x00000000
        /*08d4*/ 	.word	0x00000088
        /*08d8*/ 	.short	0x010a
        /*08da*/ 	.byte	0xff
	.zero		1


	//   ....[125]....
        /*08dc*/ 	.word	0x00009040
        /*08e0*/ 	.word	0x00000000
        /*08e4*/ 	.word	0x00000060
        /*08e8*/ 	.short	0x010a
        /*08ea*/ 	.byte	0xff
	.zero		1


	//   ....[126]....
        /*08ec*/ 	.word	0x000090a0
        /*08f0*/ 	.word	0x00000000
        /*08f4*/ 	.word	0x00000068
        /*08f8*/ 	.short	0x010a
        /*08fa*/ 	.byte	0xff
	.zero		1


	//   ....[127]....
        /*08fc*/ 	.word	0x00009100
        /*0900*/ 	.word	0x00000000
        /*0904*/ 	.word	0x00000070
        /*0908*/ 	.short	0x010a
        /*090a*/ 	.byte	0xff
	.zero		1


	//   ....[128]....
        /*090c*/ 	.word	0x00009160
        /*0910*/ 	.word	0x00000000
        /*0914*/ 	.word	0x00000078
        /*0918*/ 	.short	0x010a
        /*091a*/ 	.byte	0xff
	.zero		1


	//   ....[129]....
        /*091c*/ 	.word	0x000091c0
        /*0920*/ 	.word	0x00000000
        /*0924*/ 	.word	0x00000060
        /*0928*/ 	.short	0x010a
        /*092a*/ 	.byte	0xff
	.zero		1


	//   ....[130]....
        /*092c*/ 	.word	0x00009220
        /*0930*/ 	.word	0x00000000
        /*0934*/ 	.word	0x00000068
        /*0938*/ 	.short	0x010a
        /*093a*/ 	.byte	0xff
	.zero		1


	//   ....[131]....
        /*093c*/ 	.word	0x00009280
        /*0940*/ 	.word	0x00000000
        /*0944*/ 	.word	0x00000070
        /*0948*/ 	.short	0x010a
        /*094a*/ 	.byte	0xff
	.zero		1


	//   ....[132]....
        /*094c*/ 	.word	0x000092d0
        /*0950*/ 	.word	0x00000003
        /*0954*/ 	.word	0x00000090
        /*0958*/ 	.short	0x010a
        /*095a*/ 	.byte	0xff
	.zero		1


	//   ....[133]....
        /*095c*/ 	.word	0x00009330
        /*0960*/ 	.word	0x00000000
        /*0964*/ 	.word	0x00000040
        /*0968*/ 	.short	0x010a
        /*096a*/ 	.byte	0xff
	.zero		1


	//   ....[134]....
        /*096c*/ 	.word	0x00009380
        /*0970*/ 	.word	0x0000001a
        /*0974*/ 	.word	0x000000b0
        /*0978*/ 	.short	0x010a
        /*097a*/ 	.byte	0xff
	.zero		1


	//   ....[135]....
        /*097c*/ 	.word	0x000093d0
        /*0980*/ 	.word	0x00000002
        /*0984*/ 	.word	0x00000040
        /*0988*/ 	.short	0x010a
        /*098a*/ 	.byte	0xff
	.zero		1


	//   ....[136]....
        /*098c*/ 	.word	0x00009420
        /*0990*/ 	.word	0x00000002
        /*0994*/ 	.word	0x00000040
        /*0998*/ 	.short	0x010a
        /*099a*/ 	.byte	0xff
	.zero		1


	//   ....[137]....
        /*099c*/ 	.word	0x00009470
        /*09a0*/ 	.word	0x00000003
        /*09a4*/ 	.word	0x00000040
        /*09a8*/ 	.short	0x010a
        /*09aa*/ 	.byte	0xff
	.zero		1


	//----- nvinfo : EIATTR_NUM_MBARRIERS
	.align		4
.L_47:
        /*09ac*/ 	.byte	0x03, 0x38
        /*09ae*/ 	.short	0x0022


	//----- nvinfo : EIATTR_EXIT_INSTR_OFFSETS
	.align		4
        /*09b0*/ 	.byte	0x04, 0x1c
        /*09b2*/ 	.short	(.L_49 - .L_48)


	//   ....[0]....
.L_48:
        /*09b4*/ 	.word	0x00002b20


	//   ....[1]....
        /*09b8*/ 	.word	0x00003010


	//   ....[2]....
        /*09bc*/ 	.word	0x00003070


	//   ....[3]....
        /*09c0*/ 	.word	0x000041a0


	//   ....[4]....
        /*09c4*/ 	.word	0x00005300


	//   ....[5]....
        /*09c8*/ 	.word	0x00005340


	//   ....[6]....
        /*09cc*/ 	.word	0x000087e0


	//   ....[7]....
        /*09d0*/ 	.word	0x00008860


	//   ....[8]....
        /*09d4*/ 	.word	0x00008890


	//   ....[9]....
        /*09d8*/ 	.word	0x00008900


	//----- nvinfo : EIATTR_MAX_THREADS
	.align		4
.L_49:
        /*09dc*/ 	.byte	0x04, 0x05
        /*09de*/ 	.short	(.L_51 - .L_50)
.L_50:
        /*09e0*/ 	.word	0x00000100
        /*09e4*/ 	.word	0x00000001
        /*09e8*/ 	.word	0x00000001


	//----- nvinfo : EIATTR_CRS_STACK_SIZE
	.align		4
.L_51:
        /*09ec*/ 	.byte	0x04, 0x1e
        /*09ee*/ 	.short	(.L_53 - .L_52)
.L_52:
        /*09f0*/ 	.word	0x00000000


	//----- nvinfo : EIATTR_CBANK_PARAM_SIZE
	.align		4
.L_53:
        /*09f4*/ 	.byte	0x03, 0x19
        /*09f6*/ 	.short	0x0800


	//----- nvinfo : EIATTR_PARAM_CBANK
	.align		4
        /*09f8*/ 	.byte	0x04, 0x0a
        /*09fa*/ 	.short	(.L_55 - .L_54)
	.align		4
.L_54:
        /*09fc*/ 	.word	index@(.nv.constant0._ZN7cutlass13device_kernelINS_4gemm6kernel13GemmUniversalIN4cute5tupleIJiiiiEEENS1_10collective13CollectiveMmaINS1_35MainloopSm100TmaUmmaWarpSpecializedILi4ELi2ELi4ENS5_IJNS4_1CILi1EEENSA_ILi4EEESB_EEEEENS5_IJNSA_ILi64EEENSA_ILi128EEESG_EEENS_6half_tENS5_IJlSB_lEEESI_SJ_NS4_8TiledMMAINS4_8MMA_AtomIJNS4_20SM100_MMA_F16BF16_SSISI_SI_fLi64ELi128ELNS4_4UMMA5MajorE0ELSO_0ELNSN_7ScaleInE0ELSP_0EEEEEENS4_6LayoutINS5_IJSB_SB_SB_EEENS5_IJNSA_ILi0EEESU_SU_EEEEENS5_IJNS4_10UnderscoreESX_SX_EEEEENS4_23SM90_TMA_LOAD_MULTICASTENS4_14ComposedLayoutINS4_7SwizzleILi3ELi4ELi3EEENS4_18smem_ptr_flag_bitsILi16EEENSS_INS5_IJNSA_ILi8EEESF_EEENS5_IJSF_SB_EEEEEEEvNS4_8identityENS4_13SM90_TMA_LOADES1A_vS1B_EENS_8epilogue10collective18CollectiveEpilogueINS1E_23Sm100TmaWarpSpecializedILi4ELi2ELi16ELb1ELb0EEEJSH_NS5_IJNSS_ISF_SB_EENSS_INSA_ILi32EEESB_EEEEESI_SJ_SI_SJ_NS1E_6fusion15FusionCallbacksIS1I_NS1N_17LinearCombinationISI_fSI_fLNS_15FloatRoundStyleE2EEESH_S1M_JEEENS4_5SM1004TMEM4LOAD26SM100_TMEM_LOAD_16dp256b4xES1C_NS11_INS12_ILi2ELi4ELi3EEES15_NSS_INS5_IJS16_S1K_EEENS5_IJS1K_SB_EEEEEEENS4_17SM75_U32x4_LDSM_NENS4_14SM90_TMA_STOREES21_NS4_17SM90_U32x4_STSM_NENS4_39AutoVectorizingCopyWithAssumedAlignmentILi128EEEEEEvvEEEEvNT_6ParamsE)
        /*0a00*/ 	.short	0x0380
        /*0a02*/ 	.short	0x0800


	//----- nvinfo : EIATTR_SW_WAR
	.align		4
.L_55:
        /*0a04*/ 	.byte	0x04, 0x36
        /*0a06*/ 	.short	(.L_57 - .L_56)
.L_56:
        /*0a08*/ 	.word	0x00000008
.L_57:


//--------------------- .nv.callgraph             --------------------------
	.section	.nv.callgraph,"",@"SHT_CUDA_CALLGRAPH"
	.align	4
	.sectionentsize	8
	.align		4
        /*0000*/ 	.word	0x00000000
	.align		4
        /*0004*/ 	.word	0xffffffff
	.align		4
        /*0008*/ 	.word	index@(_ZN7cutlass13device_kernelINS_4gemm6kernel13GemmUniversalIN4cute5tupleIJiiiiEEENS1_10collective13CollectiveMmaINS1_35MainloopSm100TmaUmmaWarpSpecializedILi4ELi2ELi4ENS5_IJNS4_1CILi1EEENSA_ILi4EEESB_EEEEENS5_IJNSA_ILi64EEENSA_ILi128EEESG_EEENS_6half_tENS5_IJlSB_lEEESI_SJ_NS4_8TiledMMAINS4_8MMA_AtomIJNS4_20SM100_MMA_F16BF16_SSISI_SI_fLi64ELi128ELNS4_4UMMA5MajorE0ELSO_0ELNSN_7ScaleInE0ELSP_0EEEEEENS4_6LayoutINS5_IJSB_SB_SB_EEENS5_IJNSA_ILi0EEESU_SU_EEEEENS5_IJNS4_10UnderscoreESX_SX_EEEEENS4_23SM90_TMA_LOAD_MULTICASTENS4_14ComposedLayoutINS4_7SwizzleILi3ELi4ELi3EEENS4_18smem_ptr_flag_bitsILi16EEENSS_INS5_IJNSA_ILi8EEESF_EEENS5_IJSF_SB_EEEEEEEvNS4_8identityENS4_13SM90_TMA_LOADES1A_vS1B_EENS_8epilogue10collective18CollectiveEpilogueINS1E_23Sm100TmaWarpSpecializedILi4ELi2ELi16ELb1ELb0EEEJSH_NS5_IJNSS_ISF_SB_EENSS_INSA_ILi32EEESB_EEEEESI_SJ_SI_SJ_NS1E_6fusion15FusionCallbacksIS1I_NS1N_17LinearCombinationISI_fSI_fLNS_15FloatRoundStyleE2EEESH_S1M_JEEENS4_5SM1004TMEM4LOAD26SM100_TMEM_LOAD_16dp256b4xES1C_NS11_INS12_ILi2ELi4ELi3EEES15_NSS_INS5_IJS16_S1K_EEENS5_IJS1K_SB_EEEEEEENS4_17SM75_U32x4_LDSM_NENS4_14SM90_TMA_STOREES21_NS4_17SM90_U32x4_STSM_NENS4_39AutoVectorizingCopyWithAssumedAlignmentILi128EEEEEEvvEEEEvNT_6ParamsE)
	.align		4
        /*000c*/ 	.word	index@(__assertfail)
	.align		4
        /*0010*/ 	.word	0x00000000
	.align		4
        /*0014*/ 	.word	0xfffffffe
	.align		4
        /*0018*/ 	.word	0x00000000
	.align		4
        /*001c*/ 	.word	0xfffffffd
	.align		4
        /*0020*/ 	.word	0x00000000
	.align		4
        /*0024*/ 	.word	0xfffffffc


//--------------------- .nv.constant4             --------------------------
	.section	.nv.constant4,"a",@progbits
	.align	8
	.align		8
.nv.constant4:
        /*0000*/ 	.dword	__assertfail
	.align		8
        /*0008*/ 	.dword	__unnamed_1
	.align		8
        /*0010*/ 	.dword	__unnamed_2
	.align		8
        /*0018*/ 	.dword	_ZN40_INTERNAL_3751d9cd_4_k_cu_0eaf72ff_294524cuda3std3__45__cpo5beginE
	.align		8
        /*0020*/ 	.dword	_ZN40_INTERNAL_3751d9cd_4_k_cu_0eaf72ff_294524cuda3std3__45__cpo3endE
	.align		8
        /*0028*/ 	.dword	_ZN40_INTERNAL_3751d9cd_4_k_cu_0eaf72ff_294524cuda3std3__45__cpo6cbeginE
	.align		8
        /*0030*/ 	.dword	_ZN40_INTERNAL_3751d9cd_4_k_cu_0eaf72ff_294524cuda3std3__45__cpo4cendE
	.align		8
        /*0038*/ 	.dword	_ZN40_INTERNAL_3751d9cd_4_k_cu_0eaf72ff_294524cuda3std3__442_GLOBAL__N__3751d9cd_4_k_cu_0eaf72ff_294526ignoreE
	.align		8
        /*0040*/ 	.dword	_ZN40_INTERNAL_3751d9cd_4_k_cu_0eaf72ff_294524cuda3std3__419piecewise_constructE
	.align		8
        /*0048*/ 	.dword	_ZN40_INTERNAL_3751d9cd_4_k_cu_0eaf72ff_294524cuda3std3__48in_placeE
	.align		8
        /*0050*/ 	.dword	_ZN40_INTERNAL_3751d9cd_4_k_cu_0eaf72ff_294524cuda3std6ranges3__45__cpo4swapE
	.align		8
        /*0058*/ 	.dword	_ZN40_INTERNAL_3751d9cd_4_k_cu_0eaf72ff_294524cuda3std6ranges3__45__cpo9iter_moveE
	.align		8
        /*0060*/ 	.dword	_ZN40_INTERNAL_3751d9cd_4_k_cu_0eaf72ff_294524cute7productE
	.align		8
        /*0068*/ 	.dword	_ZN40_INTERNAL_3751d9cd_4_k_cu_0eaf72ff_294524cute1_E
	.align		8
        /*0070*/ 	.dword	$str$25
	.align		8
        /*0078*/ 	.dword	$str$26
	.align		8
        /*0080*/ 	.dword	$str$27
	.align		8
        /*0088*/ 	.dword	$str$28


//--------------------- .text._ZN7cutlass13device_kernelINS_4gemm6kernel13GemmUniversalIN4cute5tupleIJiiiiEEENS1_10collective13CollectiveMmaINS1_35MainloopSm100TmaUmmaWarpSpecializedILi4ELi2ELi4ENS5_IJNS4_1CILi1EEENSA_ILi4EEESB_EEEEENS5_IJNSA_ILi64EEENSA_ILi128EEESG_EEENS_6half_tENS5_IJlSB_lEEESI_SJ_NS4_8TiledMMAINS4_8MMA_AtomIJNS4_20SM100_MMA_F16BF16_SSISI_SI_fLi64ELi128ELNS4_4UMMA5MajorE0ELSO_0ELNSN_7ScaleInE0ELSP_0EEEEEENS4_6LayoutINS5_IJSB_SB_SB_EEENS5_IJNSA_ILi0EEESU_SU_EEEEENS5_IJNS4_10UnderscoreESX_SX_EEEEENS4_23SM90_TMA_LOAD_MULTICASTENS4_14ComposedLayoutINS4_7SwizzleILi3ELi4ELi3EEENS4_18smem_ptr_flag_bitsILi16EEENSS_INS5_IJNSA_ILi8EEESF_EEENS5_IJSF_SB_EEEEEEEvNS4_8identityENS4_13SM90_TMA_LOADES1A_vS1B_EENS_8epilogue10collective18CollectiveEpilogueINS1E_23Sm100TmaWarpSpecializedILi4ELi2ELi16ELb1ELb0EEEJSH_NS5_IJNSS_ISF_SB_EENSS_INSA_ILi32EEESB_EEEEESI_SJ_SI_SJ_NS1E_6fusion15FusionCallbacksIS1I_NS1N_17LinearCombinationISI_fSI_fLNS_15FloatRoundStyleE2EEESH_S1M_JEEENS4_5SM1004TMEM4LOAD26SM100_TMEM_LOAD_16dp256b4xES1C_NS11_INS12_ILi2ELi4ELi3EEES15_NSS_INS5_IJS16_S1K_EEENS5_IJS1K_SB_EEEEEEENS4_17SM75_U32x4_LDSM_NENS4_14SM90_TMA_STOREES21_NS4_17SM90_U32x4_STSM_NENS4_39AutoVectorizingCopyWithAssumedAlignmentILi128EEEEEEvvEEEEvNT_6ParamsE --------------------------
	.section	.text._ZN7cutlass13device_kernelINS_4gemm6kernel13GemmUniversalIN4cute5tupleIJiiiiEEENS1_10collective13CollectiveMmaINS1_35MainloopSm100TmaUmmaWarpSpecializedILi4ELi2ELi4ENS5_IJNS4_1CILi1EEENSA_ILi4EEESB_EEEEENS5_IJNSA_ILi64EEENSA_ILi128EEESG_EEENS_6half_tENS5_IJlSB_lEEESI_SJ_NS4_8TiledMMAINS4_8MMA_AtomIJNS4_20SM100_MMA_F16BF16_SSISI_SI_fLi64ELi128ELNS4_4UMMA5MajorE0ELSO_0ELNSN_7ScaleInE0ELSP_0EEEEEENS4_6LayoutINS5_IJSB_SB_SB_EEENS5_IJNSA_ILi0EEESU_SU_EEEEENS5_IJNS4_10UnderscoreESX_SX_EEEEENS4_23SM90_TMA_LOAD_MULTICASTENS4_14ComposedLayoutINS4_7SwizzleILi3ELi4ELi3EEENS4_18smem_ptr_flag_bitsILi16EEENSS_INS5_IJNSA_ILi8EEESF_EEENS5_IJSF_SB_EEEEEEEvNS4_8identityENS4_13SM90_TMA_LOADES1A_vS1B_EENS_8epilogue10collective18CollectiveEpilogueINS1E_23Sm100TmaWarpSpecializedILi4ELi2ELi16ELb1ELb0EEEJSH_NS5_IJNSS_ISF_SB_EENSS_INSA_ILi32EEESB_EEEEESI_SJ_SI_SJ_NS1E_6fusion15FusionCallbacksIS1I_NS1N_17LinearCombinationISI_fSI_fLNS_15FloatRoundStyleE2EEESH_S1M_JEEENS4_5SM1004TMEM4LOAD26SM100_TMEM_LOAD_16dp256b4xES1C_NS11_INS12_ILi2ELi4ELi3EEES15_NSS_INS5_IJS16_S1K_EEENS5_IJS1K_SB_EEEEEEENS4_17SM75_U32x4_LDSM_NENS4_14SM90_TMA_STOREES21_NS4_17SM90_U32x4_STSM_NENS4_39AutoVectorizingCopyWithAssumedAlignmentILi128EEEEEEvvEEEEvNT_6ParamsE,"ax",@progbits
	.align	128
.text._ZN7cutlass13device_kernelINS_4gemm6kernel13GemmUniversalIN4cute5tupleIJiiiiEEENS1_10collective13CollectiveMmaINS1_35MainloopSm100TmaUmmaWarpSpecializedILi4ELi2ELi4ENS5_IJNS4_1CILi1EEENSA_ILi4EEESB_EEEEENS5_IJNSA_ILi64EEENSA_ILi128EEESG_EEENS_6half_tENS5_IJlSB_lEEESI_SJ_NS4_8TiledMMAINS4_8MMA_AtomIJNS4_20SM100_MMA_F16BF16_SSISI_SI_fLi64ELi128ELNS4_4UMMA5MajorE0ELSO_0ELNSN_7ScaleInE0ELSP_0EEEEEENS4_6LayoutINS5_IJSB_SB_SB_EEENS5_IJNSA_ILi0EEESU_SU_EEEEENS5_IJNS4_10UnderscoreESX_SX_EEEEENS4_23SM90_TMA_LOAD_MULTICASTENS4_14ComposedLayoutINS4_7SwizzleILi3ELi4ELi3EEENS4_18smem_ptr_flag_bitsILi16EEENSS_INS5_IJNSA_ILi8EEESF_EEENS5_IJSF_SB_EEEEEEEvNS4_8identityENS4_13SM90_TMA_LOADES1A_vS1B_EENS_8epilogue10collective18CollectiveEpilogueINS1E_23Sm100TmaWarpSpecializedILi4ELi2ELi16ELb1ELb0EEEJSH_NS5_IJNSS_ISF_SB_EENSS_INSA_ILi32EEESB_EEEEESI_SJ_SI_SJ_NS1E_6fusion15FusionCallbacksIS1I_NS1N_17LinearCombinationISI_fSI_fLNS_15FloatRoundStyleE2EEESH_S1M_JEEENS4_5SM1004TMEM4LOAD26SM100_TMEM_LOAD_16dp256b4xES1C_NS11_INS12_ILi2ELi4ELi3EEES15_NSS_INS5_IJS16_S1K_EEENS5_IJS1K_SB_EEEEEEENS4_17SM75_U32x4_LDSM_NENS4_14SM90_TMA_STOREES21_NS4_17SM90_U32x4_STSM_NENS4_39AutoVectorizingCopyWithAssumedAlignmentILi128EEEEEEvvEEEEvNT_6ParamsE:
        .type           _ZN7cutlass13device_kernelINS_4gemm6kernel13GemmUniversalIN4cute5tupleIJiiiiEEENS1_10collective13CollectiveMmaINS1_35MainloopSm100TmaUmmaWarpSpecializedILi4ELi2ELi4ENS5_IJNS4_1CILi1EEENSA_ILi4EEESB_EEEEENS5_IJNSA_ILi64EEENSA_ILi128EEESG_EEENS_6half_tENS5_IJlSB_lEEESI_SJ_NS4_8TiledMMAINS4_8MMA_AtomIJNS4_20SM100_MMA_F16BF16_SSISI_SI_fLi64ELi128ELNS4_4UMMA5MajorE0ELSO_0ELNSN_7ScaleInE0ELSP_0EEEEEENS4_6LayoutINS5_IJSB_SB_SB_EEENS5_IJNSA_ILi0EEESU_SU_EEEEENS5_IJNS4_10UnderscoreESX_SX_EEEEENS4_23SM90_TMA_LOAD_MULTICASTENS4_14ComposedLayoutINS4_7SwizzleILi3ELi4ELi3EEENS4_18smem_ptr_flag_bitsILi16EEENSS_INS5_IJNSA_ILi8EEESF_EEENS5_IJSF_SB_EEEEEEEvNS4_8identityENS4_13SM90_TMA_LOADES1A_vS1B_EENS_8epilogue10collective18CollectiveEpilogueINS1E_23Sm100TmaWarpSpecializedILi4ELi2ELi16ELb1ELb0EEEJSH_NS5_IJNSS_ISF_SB_EENSS_INSA_ILi32EEESB_EEEEESI_SJ_SI_SJ_NS1E_6fusion15FusionCallbacksIS1I_NS1N_17LinearCombinationISI_fSI_fLNS_15FloatRoundStyleE2EEESH_S1M_JEEENS4_5SM1004TMEM4LOAD26SM100_TMEM_LOAD_16dp256b4xES1C_NS11_INS12_ILi2ELi4ELi3EEES15_NSS_INS5_IJS16_S1K_EEENS5_IJS1K_SB_EEEEEEENS4_17SM75_U32x4_LDSM_NENS4_14SM90_TMA_STOREES21_NS4_17SM90_U32x4_STSM_NENS4_39AutoVectorizingCopyWithAssumedAlignmentILi128EEEEEEvvEEEEvNT_6ParamsE,@function
        .size           _ZN7cutlass13device_kernelINS_4gemm6kernel13GemmUniversalIN4cute5tupleIJiiiiEEENS1_10collective13CollectiveMmaINS1_35MainloopSm100TmaUmmaWarpSpecializedILi4ELi2ELi4ENS5_IJNS4_1CILi1EEENSA_ILi4EEESB_EEEEENS5_IJNSA_ILi64EEENSA_ILi128EEESG_EEENS_6half_tENS5_IJlSB_lEEESI_SJ_NS4_8TiledMMAINS4_8MMA_AtomIJNS4_20SM100_MMA_F16BF16_SSISI_SI_fLi64ELi128ELNS4_4UMMA5MajorE0ELSO_0ELNSN_7ScaleInE0ELSP_0EEEEEENS4_6LayoutINS5_IJSB_SB_SB_EEENS5_IJNSA_ILi0EEESU_SU_EEEEENS5_IJNS4_10UnderscoreESX_SX_EEEEENS4_23SM90_TMA_LOAD_MULTICASTENS4_14ComposedLayoutINS4_7SwizzleILi3ELi4ELi3EEENS4_18smem_ptr_flag_bitsILi16EEENSS_INS5_IJNSA_ILi8EEESF_EEENS5_IJSF_SB_EEEEEEEvNS4_8identityENS4_13SM90_TMA_LOADES1A_vS1B_EENS_8epilogue10collective18CollectiveEpilogueINS1E_23Sm100TmaWarpSpecializedILi4ELi2ELi16ELb1ELb0EEEJSH_NS5_IJNSS_ISF_SB_EENSS_INSA_ILi32EEESB_EEEEESI_SJ_SI_SJ_NS1E_6fusion15FusionCallbacksIS1I_NS1N_17LinearCombinationISI_fSI_fLNS_15FloatRoundStyleE2EEESH_S1M_JEEENS4_5SM1004TMEM4LOAD26SM100_TMEM_LOAD_16dp256b4xES1C_NS11_INS12_ILi2ELi4ELi3EEES15_NSS_INS5_IJS16_S1K_EEENS5_IJS1K_SB_EEEEEEENS4_17SM75_U32x4_LDSM_NENS4_14SM90_TMA_STOREES21_NS4_17SM90_U32x4_STSM_NENS4_39AutoVectorizingCopyWithAssumedAlignmentILi128EEEEEEvvEEEEvNT_6ParamsE,(.L_x_183 - _ZN7cutlass13device_kernelINS_4gemm6kernel13GemmUniversalIN4cute5tupleIJiiiiEEENS1_10collective13CollectiveMmaINS1_35MainloopSm100TmaUmmaWarpSpecializedILi4ELi2ELi4ENS5_IJNS4_1CILi1EEENSA_ILi4EEESB_EEEEENS5_IJNSA_ILi64EEENSA_ILi128EEESG_EEENS_6half_tENS5_IJlSB_lEEESI_SJ_NS4_8TiledMMAINS4_8MMA_AtomIJNS4_20SM100_MMA_F16BF16_SSISI_SI_fLi64ELi128ELNS4_4UMMA5MajorE0ELSO_0ELNSN_7ScaleInE0ELSP_0EEEEEENS4_6LayoutINS5_IJSB_SB_SB_EEENS5_IJNSA_ILi0EEESU_SU_EEEEENS5_IJNS4_10UnderscoreESX_SX_EEEEENS4_23SM90_TMA_LOAD_MULTICASTENS4_14ComposedLayoutINS4_7SwizzleILi3ELi4ELi3EEENS4_18smem_ptr_flag_bitsILi16EEENSS_INS5_IJNSA_ILi8EEESF_EEENS5_IJSF_SB_EEEEEEEvNS4_8identityENS4_13SM90_TMA_LOADES1A_vS1B_EENS_8epilogue10collective18CollectiveEpilogueINS1E_23Sm100TmaWarpSpecializedILi4ELi2ELi16ELb1ELb0EEEJSH_NS5_IJNSS_ISF_SB_EENSS_INSA_ILi32EEESB_EEEEESI_SJ_SI_SJ_NS1E_6fusion15FusionCallbacksIS1I_NS1N_17LinearCombinationISI_fSI_fLNS_15FloatRoundStyleE2EEESH_S1M_JEEENS4_5SM1004TMEM4LOAD26SM100_TMEM_LOAD_16dp256b4xES1C_NS11_INS12_ILi2ELi4ELi3EEES15_NSS_INS5_IJS16_S1K_EEENS5_IJS1K_SB_EEEEEEENS4_17SM75_U32x4_LDSM_NENS4_14SM90_TMA_STOREES21_NS4_17SM90_U32x4_STSM_NENS4_39AutoVectorizingCopyWithAssumedAlignmentILi128EEEEEEvvEEEEvNT_6ParamsE)
        .other          _ZN7cutlass13device_kernelINS_4gemm6kernel13GemmUniversalIN4cute5tupleIJiiiiEEENS1_10collective13CollectiveMmaINS1_35MainloopSm100TmaUmmaWarpSpecializedILi4ELi2ELi4ENS5_IJNS4_1CILi1EEENSA_ILi4EEESB_EEEEENS5_IJNSA_ILi64EEENSA_ILi128EEESG_EEENS_6half_tENS5_IJlSB_lEEESI_SJ_NS4_8TiledMMAINS4_8MMA_AtomIJNS4_20SM100_MMA_F16BF16_SSISI_SI_fLi64ELi128ELNS4_4UMMA5MajorE0ELSO_0ELNSN_7ScaleInE0ELSP_0EEEEEENS4_6LayoutINS5_IJSB_SB_SB_EEENS5_IJNSA_ILi0EEESU_SU_EEEEENS5_IJNS4_10UnderscoreESX_SX_EEEEENS4_23SM90_TMA_LOAD_MULTICASTENS4_14ComposedLayoutINS4_7SwizzleILi3ELi4ELi3EEENS4_18smem_ptr_flag_bitsILi16EEENSS_INS5_IJNSA_ILi8EEESF_EEENS5_IJSF_SB_EEEEEEEvNS4_8identityENS4_13SM90_TMA_LOADES1A_vS1B_EENS_8epilogue10collective18CollectiveEpilogueINS1E_23Sm100TmaWarpSpecializedILi4ELi2ELi16ELb1ELb0EEEJSH_NS5_IJNSS_ISF_SB_EENSS_INSA_ILi32EEESB_EEEEESI_SJ_SI_SJ_NS1E_6fusion15FusionCallbacksIS1I_NS1N_17LinearCombinationISI_fSI_fLNS_15FloatRoundStyleE2EEESH_S1M_JEEENS4_5SM1004TMEM4LOAD26SM100_TMEM_LOAD_16dp256b4xES1C_NS11_INS12_ILi2ELi4ELi3EEES15_NSS_INS5_IJS16_S1K_EEENS5_IJS1K_SB_EEEEEEENS4_17SM75_U32x4_LDSM_NENS4_14SM90_TMA_STOREES21_NS4_17SM90_U32x4_STSM_NENS4_39AutoVectorizingCopyWithAssumedAlignmentILi128EEEEEEvvEEEEvNT_6ParamsE,@"STO_CUDA_ENTRY STV_DEFAULT"
_ZN7cutlass13device_kernelINS_4gemm6kernel13GemmUniversalIN4cute5tupleIJiiiiEEENS1_10collective13CollectiveMmaINS1_35MainloopSm100TmaUmmaWarpSpecializedILi4ELi2ELi4ENS5_IJNS4_1CILi1EEENSA_ILi4EEESB_EEEEENS5_IJNSA_ILi64EEENSA_ILi128EEESG_EEENS_6half_tENS5_IJlSB_lEEESI_SJ_NS4_8TiledMMAINS4_8MMA_AtomIJNS4_20SM100_MMA_F16BF16_SSISI_SI_fLi64ELi128ELNS4_4UMMA5MajorE0ELSO_0ELNSN_7ScaleInE0ELSP_0EEEEEENS4_6LayoutINS5_IJSB_SB_SB_EEENS5_IJNSA_ILi0EEESU_SU_EEEEENS5_IJNS4_10UnderscoreESX_SX_EEEEENS4_23SM90_TMA_LOAD_MULTICASTENS4_14ComposedLayoutINS4_7SwizzleILi3ELi4ELi3EEENS4_18smem_ptr_flag_bitsILi16EEENSS_INS5_IJNSA_ILi8EEESF_EEENS5_IJSF_SB_EEEEEEEvNS4_8identityENS4_13SM90_TMA_LOADES1A_vS1B_EENS_8epilogue10collective18CollectiveEpilogueINS1E_23Sm100TmaWarpSpecializedILi4ELi2ELi16ELb1ELb0EEEJSH_NS5_IJNSS_ISF_SB_EENSS_INSA_ILi32EEESB_EEEEESI_SJ_SI_SJ_NS1E_6fusion15FusionCallbacksIS1I_NS1N_17LinearCombinationISI_fSI_fLNS_15FloatRoundStyleE2EEESH_S1M_JEEENS4_5SM1004TMEM4LOAD26SM100_TMEM_LOAD_16dp256b4xES1C_NS11_INS12_ILi2ELi4ELi3EEES15_NSS_INS5_IJS16_S1K_EEENS5_IJS1K_SB_EEEEEEENS4_17SM75_U32x4_LDSM_NENS4_14SM90_TMA_STOREES21_NS4_17SM90_U32x4_STSM_NENS4_39AutoVectorizingCopyWithAssumedAlignmentILi128EEEEEEvvEEEEvNT_6ParamsE:
[----:B------:R-:W1:Y:S01]  /*0000*/  LDC R1, c[0x0][0x37c] ;  /* 0x0000df00ff017b82 */ /* 0x000e620000000800 */
[----:B------:R-:W2:Y:S01]  /*0010*/  S2R R56, SR_TID.X ;  /* 0x0000000000387919 */ /* 0x000ea20000002100 */
[----:B------:R-:W3:Y:S01]  /*0020*/  LDCU.64 UR8, c[0x0][0x890] ;  /* 0x00011200ff0877ac */ /* 0x000ee20008000a00 */
[----:B------:R-:W-:Y:S02]  /*0030*/  PRMT R45, RZ, 0x7610, R45 ;  /* 0x00007610ff2d7816 */ /* 0x000fe4000000002d */
[----:B------:R-:W-:Y:S01]  /*0040*/  ELECT P3, URZ, PT ;  /* 0x0000000000ff782f */ /* 0x000fe20003860000 */
[----:B---3--:R-:W-:-:S04]  /*0050*/  UISETP.NE.U32.AND UP0, UPT, UR8, URZ, UPT ;  /* 0x000000ff0800728c */ /* 0x008fc8000bf05070 */
[----:B------:R-:W-:Y:S01]  /*0060*/  UISETP.NE.AND.EX UP0, UPT, UR9, URZ, UPT, UP0 ;  /* 0x000000ff0900728c */ /* 0x000fe2000bf05300 */
[----:B--2---:R-:W-:-:S05]  /*0070*/  SHF.R.U32.HI R46, RZ, 0x5, R56 ;  /* 0x00000005ff2e7819 */ /* 0x004fca0000011638 */
[----:B------:R-:W2:Y:S02]  /*0080*/  SHFL.IDX PT, R0, R46, RZ, 0x1f ;  /* 0x00001fff2e007589 */ /* 0x000ea400000e0000 */
[----:B--2---:R-:W-:Y:S01]  /*0090*/  R2UR UR17, R0 ;  /* 0x00000000001172ca */ /* 0x004fe200000e0000 */
[----:B-1----:R-:W-:-:S14]  /*00a0*/  BRA.U UP0, `(.L_x_0) ;  /* 0x0000000100307547 */ /* 0x002fdc000b800000 */
[----:B------:R-:W1:Y:S02]  /*00b0*/  LDCU.64 UR4, c[0x0][0x888] ;  /* 0x00011100ff0477ac */ /* 0x000e640008000a00 */
[----:B-1----:R-:W-:-:S04]  /*00c0*/  UISETP.NE.U32.AND UP0, UPT, UR4, URZ, UPT ;  /* 0x000000ff0400728c */ /* 0x002fc8000bf05070 */
[----:B------:R-:W-:-:S09]  /*00d0*/  UISETP.NE.AND.EX UP0, UPT, UR5, URZ, UPT, UP0 ;  /* 0x000000ff0500728c */ /* 0x000fd2000bf05300 */
[----:B------:R-:W-:Y:S05]  /*00e0*/  BRA.U !UP0, `(.L_x_1) ;  /* 0x0000000108147547 */ /* 0x000fea000b800000 */
[----:B------:R-:W1:Y:S01]  /*00f0*/  LDC.64 R2, c[0x0][0x888] ;  /* 0x00022200ff027b82 */ /* 0x000e620000000a00 */
[----:B------:R-:W1:Y:S02]  /*0100*/  LDCU.64 UR4, c[0x0][0x358] ;  /* 0x00006b00ff0477ac */ /* 0x000e640008000a00 */
[----:B-1----:R1:W5:Y:S01]  /*0110*/  LDG.E R27, desc[UR4][R2.64] ;  /* 0x00000004021b7981 */ /* 0x002362000c1e1900 */
[----:B------:R-:W-:Y:S01]  /*0120*/  HFMA2 R45, -RZ, RZ, 0, 5.9604644775390625e-08 ;  /* 0x00000001ff2d7431 */ /* 0x000fe200000001ff */
[----:B------:R-:W-:Y:S05]  /*0130*/  BRA `(.L_x_0) ;  /* 0x00000000000c7947 */ /* 0x000fea0003800000 */
.L_x_1:
[----:B------:R-:W1:Y:S01]  /*0140*/  LDCU UR4, c[0x0][0x880] ;  /* 0x00011000ff0477ac */ /* 0x000e620008000800 */
[----:B------:R-:W-:Y:S01]  /*0150*/  HFMA2 R45, -RZ, RZ, 0, 5.9604644775390625e-08 ;  /* 0x00000001ff2d7431 */ /* 0x000fe200000001ff */
[----:B-1----:R-:W-:-:S07]  /*0160*/  MOV R27, UR4 ;  /* 0x00000004001b7c02 */ /* 0x002fce0008000f00 */
.L_x_0:
[----:B------:R-:W2:Y:S02]  /*0170*/  LDCU.64 UR4, c[0x0][0x8b0] ;  /* 0x00011600ff0477ac */ /* 0x000ea40008000a00 */
[----:B--2---:R-:W-:-:S04]  /*0180*/  UISETP.NE.U32.AND UP0, UPT, UR4, URZ, UPT ;  /* 0x000000ff0400728c */ /* 0x004fc8000bf05070 */
[----:B------:R-:W-:-:S09]  /*0190*/  UISETP.NE.AND.EX UP0, UPT, UR5, URZ, UPT, UP0 ;  /* 0x000000ff0500728c */ /* 0x000fd2000bf05300 */
[----:B------:R-:W-:Y:S05]  /*01a0*/  BRA.U UP0, `(.L_x_2) ;  /* 0x0000000100287547 */ /* 0x000fea000b800000 */
[----:B------:R-:W2:Y:S02]  /*01b0*/  LDCU.64 UR4, c[0x0][0x8a8] ;  /* 0x00011500ff0477ac */ /* 0x000ea40008000a00 */
[----:B--2---:R-:W-:-:S04]  /*01c0*/  UISETP.NE.U32.AND UP0, UPT, UR4, URZ, UPT ;  /* 0x000000ff0400728c */ /* 0x004fc8000bf05070 */
[----:B------:R-:W-:-:S09]  /*01d0*/  UISETP.NE.AND.EX UP0, UPT, UR5, URZ, UPT, UP0 ;  /* 0x000000ff0500728c */ /* 0x000fd2000bf05300 */
[----:B------:R-:W-:Y:S05]  /*01e0*/  BRA.U !UP0, `(.L_x_3) ;  /* 0x0000000108107547 */ /* 0x000fea000b800000 */
[----:B------:R-:W2:Y:S01]  /*01f0*/  LDC.64 R24, c[0x0][0x8a8] ;  /* 0x00022a00ff187b82 */ /* 0x000ea20000000a00 */
[----:B------:R-:W2:Y:S02]  /*0200*/  LDCU.64 UR4, c[0x0][0x358] ;  /* 0x00006b00ff0477ac */ /* 0x000ea40008000a00 */
[----:B--2---:R2:W5:Y:S01]  /*0210*/  LDG.E R24, desc[UR4][R24.64] ;  /* 0x0000000418187981 */ /* 0x004562000c1e1900 */
[----:B------:R-:W-:Y:S05]  /*0220*/  BRA `(.L_x_2) ;  /* 0x0000000000087947 */ /* 0x000fea0003800000 */
.L_x_3:
[----:B------:R-:W2:Y:S02]  /*0230*/  LDCU UR4, c[0x0][0x8a0] ;  /* 0x00011400ff0477ac */ /* 0x000ea40008000800 */
[----:B--2---:R-:W-:Y:S02]  /*0240*/  MOV R24, UR4 ;  /* 0x0000000400187c02 */ /* 0x004fe40008000f00 */
.L_x_2:
[----:B------:R-:W-:Y:S01]  /*0250*/  IMAD.U32 R0, RZ, RZ, UR17 ;  /* 0x00000011ff007e24 */ /* 0x000fe2000f8e00ff */
[----:B------:R-:W-:Y:S04]  /*0260*/  BSSY.RECONVERGENT B0, `(.L_x_4) ;  /* 0x000000c000007945 */ /* 0x000fe80003800200 */
[C---:B------:R-:W-:Y:S02]  /*0270*/  ISETP.NE.OR P1, PT, R0.reuse, 0x1, !P3 ;  /* 0x000000010000780c */ /* 0x040fe40005f25670 */
[----:B------:R-:W-:-:S11]  /*0280*/  ISETP.NE.OR P0, PT, R0, 0x3, !P3 ;  /* 0x000000030000780c */ /* 0x000fd60005f05670 */
[----:B------:R-:W-:Y:S05]  /*0290*/  @P1 BRA `(.L_x_5) ;  /* 0x0000000000201947 */ /* 0x000fea0003800000 */
[----:B------:R-:W3:Y:S02]  /*02a0*/  LDCU.64 UR4, c[0x0][0x348] ;  /* 0x00006900ff0477ac */ /* 0x000ee40008000a00 */
[----:B---3--:R-:W-:Y:S02]  /*02b0*/  UIADD3 UR6, UP1, UPT, UR4, 0x80, URZ ;  /* 0x0000008004067890 */ /* 0x008fe4000ff3e0ff */
[----:B------:R-:W-:Y:S02]  /*02c0*/  UIADD3 UR4, UP0, UPT, UR4, 0x180, URZ ;  /* 0x0000018004047890 */ /* 0x000fe4000ff1e0ff */
[----:B------:R-:W-:Y:S02]  /*02d0*/  UIADD3.X UR7, UPT, UPT, URZ, UR5, URZ, UP1, !UPT ;  /* 0x00000005ff077290 */ /* 0x000fe40008ffe4ff */
[----:B------:R-:W-:-:S07]  /*02e0*/  UIADD3.X UR5, UPT, UPT, URZ, UR5, URZ, UP0, !UPT ;  /* 0x00000005ff057290 */ /* 0x000fce00087fe4ff */
[----:B------:R3:W-:Y:S02]  /*02f0*/  UTMACCTL.PF [UR6] ;  /* 0x00000000060079b9 */ /* 0x0007e40008040000 */
[----:B------:R3:W-:Y:S02]  /*0300*/  UTMACCTL.PF [UR4] ;  /* 0x00000000040079b9 */ /* 0x0007e40008040000 */
[----:B---3--:R-:W-:Y:S01]  /*0310*/  NOP ;  /* 0x0000000000007918 */ /* 0x008fe20000000000 */
.L_x_5:
[----:B------:R-:W-:Y:S05]  /*0320*/  BSYNC.RECONVERGENT B0 ;  /* 0x0000000000007941 */ /* 0x000fea0003800200 */
.L_x_4:
[----:B------:R-:W-:Y:S04]  /*0330*/  BSSY.RECONVERGENT B0, `(.L_x_6) ;  /* 0x000000a000007945 */ /* 0x000fe80003800200 */
        /* <DEDUP_REMOVED lines=9> */
.L_x_7:
[----:B------:R-:W-:Y:S05]  /*03d0*/  BSYNC.RECONVERGENT B0 ;  /* 0x0000000000007941 */ /* 0x000fea0003800200 */
.L_x_6:
[----:B------:R-:W3:Y:S01]  /*03e0*/  LDCU.64 UR4, c[0x0][0x888] ;  /* 0x00011100ff0477ac */ /* 0x000ee20008000a00 */
[----:B------:R-:W-:Y:S02]  /*03f0*/  UISETP.EQ.U32.AND UP1, UPT, UR8, URZ, UPT ;  /* 0x000000ff0800728c */ /* 0x000fe4000bf22070 */
[----:B------:R-:W-:Y:S02]  /*0400*/  UPLOP3.LUT UP3, UPT, UPT, UPT, UPT, 0x80, 0x8 ;  /* 0x000000000008789c */ /* 0x000fe40003f6f070 */
[----:B---3--:R-:W-:-:S04]  /*0410*/  UISETP.NE.U32.AND UP0, UPT, UR4, URZ, UPT ;  /* 0x000000ff0400728c */ /* 0x008fc8000bf05070 */
[----:B------:R-:W-:-:S04]  /*0420*/  UISETP.NE.AND.EX UP0, UPT, UR5, URZ, UPT, UP0 ;  /* 0x000000ff0500728c */ /* 0x000fc8000bf05300 */
[----:B------:R-:W-:-:S04]  /*0430*/  UISETP.EQ.OR.EX UP2, UPT, UR9, URZ, !UP0, UP1 ;  /* 0x000000ff0900728c */ /* 0x000fc8000c742710 */
[----:B------:R-:W-:-:S06]  /*0440*/  UP2UR UR4, UPR, URZ, 0x4 ;  /* 0x00000004ff047883 */ /* 0x000fcc0008000000 */
[----:B------:R-:W-:Y:S01]  /*0450*/  MOV R48, UR4 ;  /* 0x0000000400307c02 */ /* 0x000fe20008000f00 */
[----:B------:R-:W-:Y:S06]  /*0460*/  BRA.U !UP2, `(.L_x_8) ;  /* 0x000000010a207547 */ /* 0x000fec000b800000 */
[----:B------:R-:W-:Y:S01]  /*0470*/  UISETP.NE.U32.AND UP1, UPT, UR8, URZ, UPT ;  /* 0x000000ff0800728c */ /* 0x000fe2000bf25070 */
[----:B-----5:R-:W-:Y:S01]  /*0480*/  FSETP.NEU.AND P0, PT, R27, RZ, PT ;  /* 0x000000ff1b00720b */ /* 0x020fe20003f0d000 */
[----:B------:R-:W-:Y:S02]  /*0490*/  USEL UR4, URZ, 0xffffffff, UP0 ;  /* 0xffffffffff047887 */ /* 0x000fe40008000000 */
[----:B------:R-:W-:-:S10]  /*04a0*/  UISETP.NE.AND.EX UP1, UPT, UR9, URZ, UPT, UP1 ;  /* 0x000000ff0900728c */ /* 0x000fd4000bf25310 */
[----:B------:R-:W-:Y:S01]  /*04b0*/  VOTEU.ANY UP0, P0 ;  /* 0x0000000000ff7886 */ /* 0x000fe20000000100 */
[----:B------:R-:W-:-:S04]  /*04c0*/  @!UP1 USEL UR4, URZ, 0xffffffff, UP0 ;  /* 0xffffffffff049887 */ /* 0x000fc80008000000 */
[----:B------:R-:W-:-:S04]  /*04d0*/  ULOP3.LUT UR4, UR4, 0x1, URZ, 0xc0, !UPT ;  /* 0x0000000104047892 */ /* 0x000fc8000f8ec0ff */
[----:B------:R-:W-:-:S11]  /*04e0*/  UISETP.NE.U32.AND UP3, UPT, UR4, 0x1, UPT ;  /* 0x000000010400788c */ /* 0x000fd6000bf65070 */
.L_x_8:
[----:B-1----:R-:W1:Y:S01]  /*04f0*/  SHFL.IDX PT, R2, R46, RZ, 0x1f ;  /* 0x00001fff2e027589 */ /* 0x002e6200000e0000 */
[----:B------:R-:W-:-:S04]  /*0500*/  UISETP.NE.AND UP0, UPT, UR17, 0x2, UPT ;  /* 0x000000021100788c */ /* 0x000fc8000bf05270 */
[----:B------:R-:W-:Y:S01]  /*0510*/  USEL UR40, URZ, 0x1, UP0 ;  /* 0x00000001ff287887 */ /* 0x000fe20008000000 */
[----:B-1----:R-:W-:-:S13]  /*0520*/  ISETP.NE.AND P0, PT, R2, RZ, PT ;  /* 0x000000ff0200720c */ /* 0x002fda0003f05270 */
[----:B------:R-:W-:Y:S05]  /*0530*/  @P0 BRA `(.L_x_9) ;  /* 0x0000000000580947 */ /* 0x000fea0003800000 */
[----:B------:R-:W1:Y:S01]  /*0540*/  S2UR UR4, SR_CgaCtaId ;  /* 0x00000000000479c3 */ /* 0x000e620000008800 */
[----:B------:R-:W-:Y:S01]  /*0550*/  UMOV UR5, 0x400 ;  /* 0x0000040000057882 */ /* 0x000fe20000000000 */
[----:B------:R-:W-:Y:S01]  /*0560*/  UMOV UR8, 0x1 ;  /* 0x0000000100087882 */ /* 0x000fe20000000000 */
[----:B------:R-:W-:Y:S01]  /*0570*/  UMOV UR6, 0x4 ;  /* 0x0000000400067882 */ /* 0x000fe20000000000 */
[----:B------:R-:W-:-:S04]  /*0580*/  UIADD3 UR8, UPT, UPT, -UR8, 0x100000, URZ ;  /* 0x0010000008087890 */ /* 0x000fc8000fffe1ff */
[----:B------:R-:W-:Y:S02]  /*0590*/  USHF.L.U32 UR9, UR8, 0xb, URZ ;  /* 0x0000000b08097899 */ /* 0x000fe400080006ff */
[----:B------:R-:W-:Y:S02]  /*05a0*/  USHF.L.U32 UR8, UR8, 0x1, URZ ;  /* 0x0000000108087899 */ /* 0x000fe400080006ff */
[----:B------:R-:W-:-:S04]  /*05b0*/  UIADD3 UR6, UPT, UPT, -UR6, 0x100000, URZ ;  /* 0x0010000006067890 */ /* 0x000fc8000fffe1ff */
[----:B------:R-:W-:Y:S02]  /*05c0*/  USHF.L.U32 UR7, UR6, 0xb, URZ ;  /* 0x0000000b06077899 */ /* 0x000fe400080006ff */
[----:B------:R-:W-:Y:S01]  /*05d0*/  USHF.L.U32 UR6, UR6, 0x1, URZ ;  /* 0x0000000106067899 */ /* 0x000fe200080006ff */
[----:B------:R-:W-:Y:S01]  /*05e0*/  ELECT P0, URZ, PT ;  /* 0x0000000000ff782f */ /* 0x000fe20003800000 */
[----:B-1----:R-:W-:Y:S01]  /*05f0*/  ULEA UR4, UR4, UR5, 0x18 ;  /* 0x0000000504047291 */ /* 0x002fe2000f8ec0ff */
[----:B------:R-:W1:Y:S11]  /*0600*/  FENCE.VIEW.ASYNC.S ;  /* 0x00000000000073c6 */ /* 0x000e760000000000 */
[----:B-1----:R1:W3:Y:S01]  /*0610*/  SYNCS.EXCH.64 URZ, [UR4], UR8 ;  /* 0x0000000804ff75b2 */ /* 0x0022e20008000100 */
[----:B------:R1:W4:Y:S01]  /*0620*/  SYNCS.EXCH.64 URZ, [UR4+0x20], UR6 ;  /* 0x0000200604ff75b2 */ /* 0x0003220008000100 */
[----:B------:R1:W1:Y:S01]  /*0630*/  SYNCS.EXCH.64 URZ, [UR4+0x8], UR8 ;  /* 0x0000080804ff75b2 */ /* 0x0002620008000100 */
[----:B------:R1:W1:Y:S01]  /*0640*/  SYNCS.EXCH.64 URZ, [UR4+0x28], UR6 ;  /* 0x0000280604ff75b2 */ /* 0x0002620008000100 */
[----:B------:R1:W1:Y:S01]  /*0650*/  SYNCS.EXCH.64 URZ, [UR4+0x10], UR8 ;  /* 0x0000100804ff75b2 */ /* 0x0002620008000100 */
[----:B------:R1:W1:Y:S01]  /*0660*/  SYNCS.EXCH.64 URZ, [UR4+0x30], UR6 ;  /* 0x0000300604ff75b2 */ /* 0x0002620008000100 */
[----:B------:R1:W1:Y:S01]  /*0670*/  SYNCS.EXCH.64 URZ, [UR4+0x18], UR8 ;  /* 0x0000180804ff75b2 */ /* 0x0002620008000100 */
[----:B------:R1:W1:Y:S01]  /*0680*/  SYNCS.EXCH.64 URZ, [UR4+0x38], UR6 ;  /* 0x0000380604ff75b2 */ /* 0x0002620008000100 */
[----:B------:R-:W-:Y:S01]  /*0690*/  NOP ;  /* 0x0000000000007918 */ /* 0x000fe20000000000 */
.L_x_9:
[----:B------:R-:W2:Y:S01]  /*06a0*/  SHFL.IDX PT, R2, R46, RZ, 0x1f ;  /* 0x00001fff2e027589 */ /* 0x000ea200000e0000 */
[----:B------:R-:W-:Y:S01]  /*06b0*/  NOP ;  /* 0x0000000000007918 */ /* 0x000fe20000000000 */
[----:B--2---:R-:W-:-:S13]  /*06c0*/  ISETP.NE.AND P0, PT, R2, 0x1, PT ;  /* 0x000000010200780c */ /* 0x004fda0003f05270 */
[----:B------:R-:W-:Y:S05]  /*06d0*/  @P0 BRA `(.L_x_10) ;  /* 0x0000000000580947 */ /* 0x000fea0003800000 */
[----:B-1----:R-:W1:Y:S01]  /*06e0*/  S2UR UR4, SR_CgaCtaId ;  /* 0x00000000000479c3 */ /* 0x002e620000008800 */
        /* <DEDUP_REMOVED lines=12> */
[----:B-1----:R2:W1:Y:S01]  /*07b0*/  SYNCS.EXCH.64 URZ, [UR4+0x40], UR8 ;  /* 0x0000400804ff75b2 */ /* 0x0024620008000100 */
[----:B------:R2:W1:Y:S01]  /*07c0*/  SYNCS.EXCH.64 URZ, [UR4+0x60], UR6 ;  /* 0x0000600604ff75b2 */ /* 0x0004620008000100 */
[----:B------:R2:W1:Y:S01]  /*07d0*/  SYNCS.EXCH.64 URZ, [UR4+0x48], UR8 ;  /* 0x0000480804ff75b2 */ /* 0x0004620008000100 */
[----:B------:R2:W1:Y:S01]  /*07e0*/  SYNCS.EXCH.64 URZ, [UR4+0x68], UR6 ;  /* 0x0000680604ff75b2 */ /* 0x0004620008000100 */
[----:B------:R2:W1:Y:S01]  /*07f0*/  SYNCS.EXCH.64 URZ, [UR4+0x50], UR8 ;  /* 0x0000500804ff75b2 */ /* 0x0004620008000100 */
[----:B------:R2:W1:Y:S01]  /*0800*/  SYNCS.EXCH.64 URZ, [UR4+0x70], UR6 ;  /* 0x0000700604ff75b2 */ /* 0x0004620008000100 */
[----:B------:R2:W1:Y:S01]  /*0810*/  SYNCS.EXCH.64 URZ, [UR4+0x58], UR8 ;  /* 0x0000580804ff75b2 */ /* 0x0004620008000100 */
[----:B------:R2:W1:Y:S02]  /*0820*/  SYNCS.EXCH.64 URZ, [UR4+0x78], UR6 ;  /* 0x0000780604ff75b2 */ /* 0x0004640008000100 */
[----:B--2---:R-:W-:Y:S01]  /*0830*/  NOP ;  /* 0x0000000000007918 */ /* 0x004fe20000000000 */
.L_x_10:
[----:B------:R-:W2:Y:S01]  /*0840*/  SHFL.IDX PT, R2, R46, RZ, 0x1f ;  /* 0x00001fff2e027589 */ /* 0x000ea200000e0000 */
[----:B------:R-:W-:Y:S01]  /*0850*/  NOP ;  /* 0x0000000000007918 */ /* 0x000fe20000000000 */
[----:B--2---:R-:W-:-:S13]  /*0860*/  ISETP.NE.AND P0, PT, R2, 0x3, PT ;  /* 0x000000030200780c */ /* 0x004fda0003f05270 */
[----:B------:R-:W-:Y:S05]  /*0870*/  @P0 BRA `(.L_x_11) ;  /* 0x0000000000300947 */ /* 0x000fea0003800000 */
[----:B-1----:R-:W1:Y:S01]  /*0880*/  S2UR UR4, SR_CgaCtaId ;  /* 0x00000000000479c3 */ /* 0x002e620000008800 */
[----:B------:R-:W-:Y:S01]  /*0890*/  UMOV UR6, 0x400 ;  /* 0x0000040000067882 */ /* 0x000fe20000000000 */
[----:B------:R-:W-:Y:S01]  /*08a0*/  UMOV UR5, 0x20 ;  /* 0x0000002000057882 */ /* 0x000fe20000000000 */
[----:B------:R-:W-:Y:S01]  /*08b0*/  ELECT P0, URZ, PT ;  /* 0x0000000000ff782f */ /* 0x000fe20003800000 */
[----:B-1----:R-:W-:Y:S02]  /*08c0*/  ULEA UR6, UR4, UR6, 0x18 ;  /* 0x0000000604067291 */ /* 0x002fe4000f8ec0ff */
[----:B------:R-:W-:-:S04]  /*08d0*/  UIADD3 UR4, UPT, UPT, -UR5, 0x100000, URZ ;  /* 0x0010000005047890 */ /* 0x000fc8000fffe1ff */
[----:B------:R-:W-:Y:S02]  /*08e0*/  USHF.L.U32 UR5, UR4, 0xb, URZ ;  /* 0x0000000b04057899 */ /* 0x000fe400080006ff */
[----:B------:R-:W-:Y:S01]  /*08f0*/  USHF.L.U32 UR4, UR4, 0x1, URZ ;  /* 0x0000000104047899 */ /* 0x000fe200080006ff */
[----:B------:R-:W1:Y:S11]  /*0900*/  FENCE.VIEW.ASYNC.S ;  /* 0x00000000000073c6 */ /* 0x000e760000000000 */
[----:B-1----:R2:W1:Y:S01]  /*0910*/  SYNCS.EXCH.64 URZ, [UR6+0x80], UR4 ;  /* 0x0000800406ff75b2 */ /* 0x0024620008000100 */
[----:B------:R2:W1:Y:S02]  /*0920*/  SYNCS.EXCH.64 URZ, [UR6+0x88], UR4 ;  /* 0x0000880406ff75b2 */ /* 0x0004640008000100 */
[----:B--2---:R-:W-:Y:S01]  /*0930*/  NOP ;  /* 0x0000000000007918 */ /* 0x004fe20000000000 */
.L_x_11:
[----:B------:R-:W2:Y:S01]  /*0940*/  SHFL.IDX PT, R2, R46, RZ, 0x1f ;  /* 0x00001fff2e027589 */ /* 0x000ea200000e0000 */
[----:B------:R-:W-:Y:S01]  /*0950*/  NOP ;  /* 0x0000000000007918 */ /* 0x000fe20000000000 */
[----:B--2---:R-:W-:-:S13]  /*0960*/  ISETP.NE.AND P0, PT, R2, 0x4, PT ;  /* 0x000000040200780c */ /* 0x004fda0003f05270 */
[----:B------:R-:W-:Y:S05]  /*0970*/  @P0 BRA `(.L_x_12) ;  /* 0x00000000004c0947 */ /* 0x000fea0003800000 */
[----:B-1----:R-:W1:Y:S01]  /*0980*/  S2UR UR6, SR_CgaCtaId ;  /* 0x00000000000679c3 */ /* 0x002e620000008800 */
[----:B------:R-:W-:Y:S01]  /*0990*/  UMOV UR4, 0x3a0 ;  /* 0x000003a000047882 */ /* 0x000fe20000000000 */
[----:B------:R-:W-:Y:S01]  /*09a0*/  UMOV UR5, 0x400 ;  /* 0x0000040000057882 */ /* 0x000fe20000000000 */
[----:B------:R-:W-:Y:S01]  /*09b0*/  USEL UR4, UR4, 0x320, UP3 ;  /* 0x0000032004047887 */ /* 0x000fe20009800000 */
[----:B------:R-:W-:Y:S01]  /*09c0*/  UMOV UR8, 0x1 ;  /* 0x0000000100087882 */ /* 0x000fe20000000000 */
[----:B------:R-:W-:Y:S01]  /*09d0*/  ELECT P0, URZ, PT ;  /* 0x0000000000ff782f */ /* 0x000fe20003800000 */
[----:B------:R-:W-:-:S04]  /*09e0*/  UIADD3 UR8, UPT, UPT, -UR8, 0x100000, URZ ;  /* 0x0010000008087890 */ /* 0x000fc8000fffe1ff */
[----:B------:R-:W-:Y:S02]  /*09f0*/  USHF.L.U32 UR9, UR8, 0xb, URZ ;  /* 0x0000000b08097899 */ /* 0x000fe400080006ff */
[----:B------:R-:W-:Y:S02]  /*0a00*/  USHF.L.U32 UR8, UR8, 0x1, URZ ;  /* 0x0000000108087899 */ /* 0x000fe400080006ff */
[----:B-1----:R-:W-:Y:S02]  /*0a10*/  ULEA UR6, UR6, UR5, 0x18 ;  /* 0x0000000506067291 */ /* 0x002fe4000f8ec0ff */
[----:B------:R-:W-:-:S04]  /*0a20*/  UIADD3 UR4, UPT, UPT, -UR4, 0x100000, URZ ;  /* 0x0010000004047890 */ /* 0x000fc8000fffe1ff */
[----:B------:R-:W-:Y:S02]  /*0a30*/  USHF.L.U32 UR5, UR4, 0xb, URZ ;  /* 0x0000000b04057899 */ /* 0x000fe400080006ff */
[----:B------:R-:W-:Y:S01]  /*0a40*/  USHF.L.U32 UR4, UR4, 0x1, URZ ;  /* 0x0000000104047899 */ /* 0x000fe200080006ff */
[----:B------:R-:W1:Y:S03]  /*0a50*/  FENCE.VIEW.ASYNC.S ;  /* 0x00000000000073c6 */ /* 0x000e660000000000 */
[----:B-1----:R2:W1:Y:S08]  /*0a60*/  SYNCS.EXCH.64 URZ, [UR6+0x90], UR8 ;  /* 0x0000900806ff75b2 */ /* 0x0024700008000100 */
[----:B------:R2:W1:Y:S01]  /*0a70*/  SYNCS.EXCH.64 URZ, [UR6+0xa0], UR4 ;  /* 0x0000a00406ff75b2 */ /* 0x0004620008000100 */
[----:B------:R2:W1:Y:S01]  /*0a80*/  SYNCS.EXCH.64 URZ, [UR6+0x98], UR8 ;  /* 0x0000980806ff75b2 */ /* 0x0004620008000100 */
[----:B------:R2:W1:Y:S02]  /*0a90*/  SYNCS.EXCH.64 URZ, [UR6+0xa8], UR4 ;  /* 0x0000a80406ff75b2 */ /* 0x0004640008000100 */
[----:B--2---:R-:W-:Y:S01]  /*0aa0*/  NOP ;  /* 0x0000000000007918 */ /* 0x004fe20000000000 */
.L_x_12:
        /* <DEDUP_REMOVED lines=26> */
.L_x_13:
[----:B------:R-:W2:Y:S01]  /*0c50*/  SHFL.IDX PT, R2, R46, RZ, 0x1f ;  /* 0x00001fff2e027589 */ /* 0x000ea200000e0000 */
[----:B------:R-:W1:Y:S01]  /*0c60*/  S2UR UR47, SR_CgaCtaId ;  /* 0x00000000002f79c3 */ /* 0x000e620000008800 */
[----:B------:R-:W-:Y:S01]  /*0c70*/  NOP ;  /* 0x0000000000007918 */ /* 0x000fe20000000000 */
[----:B--2---:R-:W-:-:S13]  /*0c80*/  ISETP.NE.AND P0, PT, R2, 0x3, PT ;  /* 0x000000030200780c */ /* 0x004fda0003f05270 */
[----:B-1----:R-:W-:Y:S05]  /*0c90*/  @P0 BRA `(.L_x_14) ;  /* 0x0000000000340947 */ /* 0x002fea0003800000 */
[----:B------:R-:W-:Y:S01]  /*0ca0*/  UMOV UR4, 0x400 ;  /* 0x0000040000047882 */ /* 0x000fe20000000000 */
[----:B------:R-:W-:Y:S01]  /*0cb0*/  UMOV UR6, 0x20 ;  /* 0x0000002000067882 */ /* 0x000fe20000000000 */
[----:B------:R-:W-:Y:S02]  /*0cc0*/  ULEA UR4, UR47, UR4, 0x18 ;  /* 0x000000042f047291 */ /* 0x000fe4000f8ec0ff */
[----:B------:R-:W-:-:S04]  /*0cd0*/  UIADD3 UR6, UPT, UPT, -UR6, 0x100000, URZ ;  /* 0x0010000006067890 */ /* 0x000fc8000fffe1ff */
[----:B------:R-:W-:Y:S02]  /*0ce0*/  USHF.L.U32 UR7, UR6, 0xb, URZ ;  /* 0x0000000b06077899 */ /* 0x000fe400080006ff */
[----:B------:R-:W-:Y:S01]  /*0cf0*/  USHF.L.U32 UR6, UR6, 0x1, URZ ;  /* 0x0000000106067899 */ /* 0x000fe200080006ff */
[----:B------:R-:W-:Y:S01]  /*0d00*/  ELECT P0, URZ, PT ;  /* 0x0000000000ff782f */ /* 0x000fe20003800000 */
[----:B------:R-:W1:Y:S10]  /*0d10*/  FENCE.VIEW.ASYNC.S ;  /* 0x00000000000073c6 */ /* 0x000e740000000000 */
[----:B-1----:R1:W2:Y:S01]  /*0d20*/  SYNCS.EXCH.64 URZ, [UR4+0xf0], UR6 ;  /* 0x0000f00604ff75b2 */ /* 0x0022a20008000100 */
[----:B------:R1:W1:Y:S01]  /*0d30*/  SYNCS.EXCH.64 URZ, [UR4+0x100], UR6 ;  /* 0x0001000604ff75b2 */ /* 0x0002620008000100 */
[----:B------:R1:W1:Y:S01]  /*0d40*/  SYNCS.EXCH.64 URZ, [UR4+0xf8], UR6 ;  /* 0x0000f80604ff75b2 */ /* 0x0002620008000100 */
[----:B------:R1:W1:Y:S01]  /*0d50*/  SYNCS.EXCH.64 URZ, [UR4+0x108], UR6 ;  /* 0x0001080604ff75b2 */ /* 0x0002620008000100 */
[----:B------:R-:W-:Y:S01]  /*0d60*/  NOP ;  /* 0x0000000000007918 */ /* 0x000fe20000000000 */
.L_x_14:
[----:B-1----:R-:W1:Y:S01]  /*0d70*/  LDCU UR4, c[0x0][0x36c] ;  /* 0x00006d80ff0477ac */ /* 0x002e620008000800 */
[----:B------:R-:W-:Y:S01]  /*0d80*/  ISETP.NE.OR P3, PT, R0, 0x2, !P3 ;  /* 0x000000020000780c */ /* 0x000fe20005f65670 */
[----:B------:R-:W-:Y:S01]  /*0d90*/  NOP ;  /* 0x0000000000007918 */ /* 0x000fe20000000000 */
[----:B------:R-:W-:Y:S01]  /*0da0*/  LOP3.LUT R0, R56, 0x1f, RZ, 0xc0, !PT ;  /* 0x0000001f38007812 */ /* 0x000fe200078ec0ff */
[----:B------:R-:W-:Y:S02]  /*0db0*/  UISETP.NE.AND UP4, UPT, UR17, URZ, UPT ;  /* 0x000000ff1100728c */ /* 0x000fe4000bf85270 */
[----:B-1----:R-:W-:-:S09]  /*0dc0*/  UISETP.EQ.U32.AND UP5, UPT, UR4, 0x1, UPT ;  /* 0x000000010400788c */ /* 0x002fd2000bfa2070 */
[----:B------:R-:W-:Y:S05]  /*0dd0*/  BRA.U !UP5, `(.L_x_15) ;  /* 0x000000010d087547 */ /* 0x000fea000b800000 */
[----:B--234-:R-:W-:Y:S01]  /*0de0*/  UCGABAR_ARV ;  /* 0x00000000000079c7 */ /* 0x01cfe20008000000 */
[----:B------:R-:W-:Y:S05]  /*0df0*/  BRA `(.L_x_16) ;  /* 0x0000000000047947 */ /* 0x000fea0003800000 */
.L_x_15:
[----:B--234-:R-:W-:Y:S01]  /*0e00*/  NOP ;  /* 0x0000000000007918 */ /* 0x01cfe20000000000 */
.L_x_16:
[----:B------:R-:W1:Y:S01]  /*0e10*/  S2UR UR7, SR_CTAID.X ;  /* 0x00000000000779c3 */ /* 0x000e620000002500 */
[----:B------:R-:W-:-:S05]  /*0e20*/  CS2R.32 R47, SR_CgaSize ;  /* 0x00000000002f7805 */ /* 0x000fca0000008a00 */
[----:B------:R-:W-:-:S05]  /*0e30*/  IMAD R47, R47, -0xa0, RZ ;  /* 0xffffff602f2f7824 */ /* 0x000fca00078e02ff */
[----:B------:R-:W-:-:S14]  /*0e40*/  R2UR UR5, R47 ;  /* 0x000000002f0572ca */ /* 0x000fdc00000e0000 */
[----:B------:R-:W2:Y:S01]  /*0e50*/  LDCU UR5, c[0x0][UR5+0x2b0] ;  /* 0x00005600050577ac */ /* 0x000ea20008000800 */
[----:B------:R-:W-:-:S05]  /*0e60*/  CS2R.32 R47, SR_CgaSize ;  /* 0x00000000002f7805 */ /* 0x000fca0000008a00 */
[----:B------:R-:W-:-:S05]  /*0e70*/  IMAD R47, R47, -0xa0, RZ ;  /* 0xffffff602f2f7824 */ /* 0x000fca00078e02ff */
[----:B------:R-:W-:-:S14]  /*0e80*/  R2UR UR4, R47 ;  /* 0x000000002f0472ca */ /* 0x000fdc00000e0000 */
[----:B------:R-:W3:Y:S01]  /*0e90*/  LDCU UR4, c[0x0][UR4+0x2b4] ;  /* 0x00005680040477ac */ /* 0x000ee20008000800 */
[----:B------:R-:W4:Y:S01]  /*0ea0*/  S2UR UR8, SR_CTAID.Y ;  /* 0x00000000000879c3 */ /* 0x000f220000002600 */
[----:B------:R-:W-:-:S05]  /*0eb0*/  CS2R.32 R47, SR_CgaSize ;  /* 0x00000000002f7805 */ /* 0x000fca0000008a00 */
[----:B------:R-:W-:-:S05]  /*0ec0*/  IMAD R47, R47, -0xa0, RZ ;  /* 0xffffff602f2f7824 */ /* 0x000fca00078e02ff */
[----:B------:R-:W-:-:S14]  /*0ed0*/  R2UR UR9, R47 ;  /* 0x000000002f0972ca */ /* 0x000fdc00000e0000 */
[----:B------:R-:W3:Y:S01]  /*0ee0*/  LDCU UR9, c[0x0][UR9+0x2a0] ;  /* 0x00005400090977ac */ /* 0x000ee20008000800 */
[----:B------:R-:W3:Y:S01]  /*0ef0*/  LDCU UR21, c[0x0][0xb24] ;  /* 0x00016480ff1577ac */ /* 0x000ee20008000800 */
[----:B------:R-:W1:Y:S01]  /*0f00*/  S2UR UR36, SR_CTAID.Z ;  /* 0x00000000002479c3 */ /* 0x000e620000002700 */
[----:B------:R-:W-:-:S05]  /*0f10*/  CS2R.32 R47, SR_CgaSize ;  /* 0x00000000002f7805 */ /* 0x000fca0000008a00 */
[----:B------:R-:W-:-:S05]  /*0f20*/  IMAD R47, R47, -0xa0, RZ ;  /* 0xffffff602f2f7824 */ /* 0x000fca00078e02ff */
[----:B------:R-:W-:-:S14]  /*0f30*/  R2UR UR63, R47 ;  /* 0x000000002f3f72ca */ /* 0x000fdc00000e0000 */
[----:B------:R-:W3:Y:S01]  /*0f40*/  LDCU UR63, c[0x0][UR63+0x2a4] ;  /* 0x000054803f3f77ac */ /* 0x000ee20008000800 */
[----:B------:R-:W3:Y:S01]  /*0f50*/  LDCU UR42, c[0x0][0xb24] ;  /* 0x00016480ff2a77ac */ /* 0x000ee20008000800 */
[----:B-1----:R-:W-:Y:S01]  /*0f60*/  I2FP.F32.U32 R3, UR7 ;  /* 0x0000000700037c45 */ /* 0x002fe20008201000 */
[----:B------:R-:W1:Y:S04]  /*0f70*/  LDCU UR28, c[0x0][0xb30] ;  /* 0x00016600ff1c77ac */ /* 0x000e680008000800 */
[----:B--2---:R-:W-:Y:S01]  /*0f80*/  FMUL R3, R3, UR5 ;  /* 0x0000000503037c20 */ /* 0x004fe20008400000 */
[----:B------:R-:W-:Y:S01]  /*0f90*/  USHF.L.U32 UR26, UR47, 0xa, URZ ;  /* 0x0000000a2f1a7899 */ /* 0x000fe200080006ff */
[----:B----4-:R-:W-:Y:S01]  /*0fa0*/  I2FP.F32.U32 R2, UR8 ;  /* 0x0000000800027c45 */ /* 0x010fe20008201000 */
[----:B---3--:R-:W-:-:S03]  /*0fb0*/  UISETP.GE.AND UP2, UPT, UR21, 0x1, UPT ;  /* 0x000000011500788c */ /* 0x008fc6000bf46270 */
[----:B------:R-:W2:Y:S01]  /*0fc0*/  F2I.U32.TRUNC.NTZ R3, R3 ;  /* 0x0000000300037305 */ /* 0x000ea2000020f000 */
[----:B------:R-:W-:Y:S01]  /*0fd0*/  UMOV UR16, UR7 ;  /* 0x0000000700107c82 */ /* 0x000fe20008000000 */
[----:B------:R-:W-:Y:S01]  /*0fe0*/  FMUL R2, R2, UR4 ;  /* 0x0000000402027c20 */ /* 0x000fe20008400000 */
[----:B------:R-:W-:-:S05]  /*0ff0*/  UMOV UR20, UR8 ;  /* 0x0000000800147c82 */ /* 0x000fca0008000000 */
[----:B------:R-:W3:Y:S01]  /*1000*/  F2I.U32.TRUNC.NTZ R2, R2 ;  /* 0x0000000200027305 */ /* 0x000ee2000020f000 */
[----:B--2---:R-:W-:Y:S02]  /*1010*/  R2UR UR4, R3 ;  /* 0x00000000030472ca */ /* 0x004fe400000e0000 */
[----:B---3--:R-:W-:Y:S02]  /*1020*/  R2UR UR6, R2 ;  /* 0x00000000020672ca */ /* 0x008fe400000e0000 */
[----:B------:R-:W-:-:S09]  /*1030*/  PRMT R2, RZ, 0x7610, R2 ;  /* 0x00007610ff027816 */ /* 0x000fd20000000002 */
[----:B------:R-:W-:-:S04]  /*1040*/  UIADD3 UR5, UPT, UPT, -UR4, URZ, URZ ;  /* 0x000000ff04057290 */ /* 0x000fc8000fffe1ff */
[----:B------:R-:W-:Y:S02]  /*1050*/  UIMAD UR5, UR9, UR5, UR7 ;  /* 0x00000005090572a4 */ /* 0x000fe4000f8e0207 */
[----:B------:R-:W-:-:S04]  /*1060*/  UIADD3 UR4, UPT, UPT, -UR6, URZ, URZ ;  /* 0x000000ff06047290 */ /* 0x000fc8000fffe1ff */
[----:B------:R-:W-:Y:S01]  /*1070*/  IMAD.U32 R47, RZ, RZ, UR5 ;  /* 0x00000005ff2f7e24 */ /* 0x000fe2000f8e00ff */
[----:B------:R-:W-:Y:S01]  /*1080*/  UIMAD UR63, UR63, UR4, UR8 ;  /* 0x000000043f3f72a4 */ /* 0x000fe2000f8e0208 */
[----:B-1----:R-:W-:Y:S11]  /*1090*/  BRA.U UP4, `(.L_x_17) ;  /* 0x0000000104447547 */ /* 0x002ff6000b800000 */
[----:B------:R-:W-:Y:S01]  /*10a0*/  R2UR UR6, R47 ;  /* 0x000000002f0672ca */ /* 0x000fe200000e0000 */
[----:B------:R-:W-:Y:S02]  /*10b0*/  UISETP.NE.AND UP0, UPT, UR63, URZ, UPT ;  /* 0x000000ff3f00728c */ /* 0x000fe4000bf05270 */
[----:B------:R-:W-:-:S04]  /*10c0*/  UISETP.NE.AND UP1, UPT, UR63, 0x1, UPT ;  /* 0x000000013f00788c */ /* 0x000fc8000bf25270 */
[----:B------:R-:W-:Y:S02]  /*10d0*/  USEL UR5, URZ, 0x2, UP1 ;  /* 0x00000002ff057887 */ /* 0x000fe40008800000 */
[----:B------:R-:W-:-:S04]  /*10e0*/  UISETP.NE.AND UP1, UPT, UR63, 0x3, UPT ;  /* 0x000000033f00788c */ /* 0x000fc8000bf25270 */
[----:B------:R-:W-:-:S04]  /*10f0*/  UISETP.EQ.OR UP0, UPT, UR6, URZ, !UP0 ;  /* 0x000000ff0600728c */ /* 0x000fc8000c702670 */
[----:B------:R-:W-:Y:S02]  /*1100*/  USEL UR8, URZ, 0x1, !UP0 ;  /* 0x00000001ff087887 */ /* 0x000fe4000c000000 */
[----:B------:R-:W-:-:S04]  /*1110*/  UISETP.NE.AND UP0, UPT, UR63, 0x2, UPT ;  /* 0x000000023f00788c */ /* 0x000fc8000bf05270 */
[----:B------:R-:W-:Y:S02]  /*1120*/  USEL UR4, URZ, 0x4, UP0 ;  /* 0x00000004ff047887 */ /* 0x000fe40008000000 */
[----:B------:R-:W-:Y:S02]  /*1130*/  UISETP.NE.AND UP0, UPT, UR6, URZ, UPT ;  /* 0x000000ff0600728c */ /* 0x000fe4000bf05270 */
[----:B------:R-:W-:Y:S02]  /*1140*/  USEL UR6, URZ, 0x8, UP1 ;  /* 0x00000008ff067887 */ /* 0x000fe40008800000 */
[----:B------:R-:W-:Y:S02]  /*1150*/  USEL UR7, UR5, 0x2, UP0 ;  /* 0x0000000205077887 */ /* 0x000fe40008000000 */
[----:B------:R-:W-:Y:S02]  /*1160*/  USEL UR4, UR4, 0x4, UP0 ;  /* 0x0000000404047887 */ /* 0x000fe40008000000 */
[----:B------:R-:W-:-:S02]  /*1170*/  USEL UR5, UR6, 0x8, UP0 ;  /* 0x0000000806057887 */ /* 0x000fc40008000000 */
[----:B------:R-:W-:-:S04]  /*1180*/  UIADD3 UR4, UPT, UPT, UR4, UR7, UR8 ;  /* 0x0000000704047290 */ /* 0x000fc8000fffe008 */
[----:B------:R-:W-:-:S06]  /*1190*/  UIADD3 UR4, UPT, UPT, UR4, UR5, URZ ;  /* 0x0000000504047290 */ /* 0x000fcc000fffe0ff */
[----:B------:R-:W-:Y:S02]  /*11a0*/  MOV R2, UR4 ;  /* 0x0000000400027c02 */ /* 0x000fe40008000f00 */
.L_x_17:
[----:B------:R-:W-:Y:S05]  /*11b0*/  BRA.U !UP2, `(.L_x_18) ;  /* 0x000000010ad47547 */ /* 0x000fea000b800000 */
[----:B------:R-:W1:Y:S01]  /*11c0*/  LDCU.128 UR12, c[0x0][0xb10] ;  /* 0x00016200ff0c77ac */ /* 0x000e620008000c00 */
[----:B------:R-:W2:Y:S01]  /*11d0*/  LDCU UR6, c[0x0][0x370] ;  /* 0x00006e00ff0677ac */ /* 0x000ea20008000800 */
[----:B------:R-:W3:Y:S01]  /*11e0*/  LDCU UR5, c[0x0][0x374] ;  /* 0x00006e80ff0577ac */ /* 0x000ee20008000800 */
[----:B------:R-:W4:Y:S01]  /*11f0*/  LDCU UR27, c[0x0][0xb0c] ;  /* 0x00016180ff1b77ac */ /* 0x000f220008000800 */
[----:B------:R-:W4:Y:S01]  /*1200*/  LDCU UR4, c[0x0][0xb20] ;  /* 0x00016400ff0477ac */ /* 0x000f220008000800 */
[----:B------:R-:W4:Y:S01]  /*1210*/  LDCU.64 UR8, c[0x0][0xb28] ;  /* 0x00016500ff0877ac */ /* 0x000f220008000a00 */
[----:B-1----:R-:W-:Y:S02]  /*1220*/  UISETP.NE.AND UP0, UPT, UR14, 0x1, UPT ;  /* 0x000000010e00788c */ /* 0x002fe4000bf05270 */
[----:B---3--:R-:W-:Y:S02]  /*1230*/  UIMAD.WIDE.U32 UR10, UR5, UR15, URZ ;  /* 0x0000000f050a72a5 */ /* 0x008fe4000f8e00ff */
[----:B--2---:R-:W-:-:S02]  /*1240*/  UIMAD.WIDE.U32 UR22, UR6, UR12, URZ ;  /* 0x0000000c061672a5 */ /* 0x004fc4000f8e00ff */
[----:B----4-:R-:W-:Y:S02]  /*1250*/  UISETP.NE.AND UP1, UPT, UR27, 0x1, UPT ;  /* 0x000000011b00788c */ /* 0x010fe4000bf25270 */
[----:B------:R-:W-:Y:S01]  /*1260*/  UISETP.NE.AND UP2, UPT, UR21, 0x1, UPT ;  /* 0x000000011500788c */ /* 0x000fe2000bf45270 */
[----:B------:R-:W-:Y:S02]  /*1270*/  UMOV UR10, UR11 ;  /* 0x0000000b000a7c82 */ /* 0x000fe40008000000 */
[----:B------:R-:W-:Y:S01]  /*1280*/  UMOV UR22, UR23 ;  /* 0x0000001700167c82 */ /* 0x000fe20008000000 */
[----:B------:R-:W-:Y:S02]  /*1290*/  @UP0 USHF.R.U32.HI UR5, URZ, UR4, UR10 ;  /* 0x00000004ff050299 */ /* 0x000fe4000801160a */
[----:B------:R-:W-:Y:S02]  /*12a0*/  UIMAD.WIDE.U32 UR24, UR20, UR15, URZ ;  /* 0x0000000f141872a5 */ /* 0x000fe4000f8e00ff */
[----:B------:R-:W-:-:S02]  /*12b0*/  UIMAD.WIDE.U32 UR10, UR5, UR8, URZ ;  /* 0x00000008050a72a5 */ /* 0x000fc4000f8e00ff */
[----:B------:R-:W-:Y:S02]  /*12c0*/  @UP1 USHF.R.U32.HI UR6, URZ, UR13, UR22 ;  /* 0x0000000dff061299 */ /* 0x000fe40008011616 */
[----:B------:R-:W-:Y:S02]  /*12d0*/  UIMAD.WIDE.U32 UR18, UR16, UR12, URZ ;  /* 0x0000000c101272a5 */ /* 0x000fe4000f8e00ff */
[----:B------:R-:W-:Y:S01]  /*12e0*/  UIMAD.WIDE.U32 UR22, UR6, UR8, URZ ;  /* 0x00000008061672a5 */ /* 0x000fe2000f8e00ff */
[----:B------:R-:W-:Y:S01]  /*12f0*/  UMOV UR24, UR25 ;  /* 0x0000001900187c82 */ /* 0x000fe20008000000 */
[----:B------:R-:W-:Y:S01]  /*1300*/  UMOV UR10, UR11 ;  /* 0x0000000b000a7c82 */ /* 0x000fe20008000000 */
[----:B------:R-:W-:Y:S02]  /*1310*/  USHF.R.U32.HI UR24, URZ, UR4, UR24 ;  /* 0x00000004ff187299 */ /* 0x000fe40008011618 */
[----:B------:R-:W-:Y:S02]  /*1320*/  @UP2 USHF.R.U32.HI UR5, URZ, UR9, UR10 ;  /* 0x00000009ff052299 */ /* 0x000fe4000801160a */
[----:B------:R-:W-:Y:S01]  /*1330*/  UMOV UR7, UR23 ;  /* 0x0000001700077c82 */ /* 0x000fe20008000000 */
[----:B------:R-:W-:Y:S01]  /*1340*/  UMOV UR18, UR19 ;  /* 0x0000001300127c82 */ /* 0x000fe20008000000 */
[----:B------:R-:W-:-:S02]  /*1350*/  @UP2 USHF.R.U32.HI UR6, URZ, UR9, UR7 ;  /* 0x00000009ff062299 */ /* 0x000fc40008011607 */
[----:B------:R-:W-:Y:S02]  /*1360*/  USHF.R.U32.HI UR13, URZ, UR13, UR18 ;  /* 0x0000000dff0d7299 */ /* 0x000fe40008011612 */
[----:B------:R-:W-:Y:S02]  /*1370*/  USEL UR4, UR20, UR24, !UP0 ;  /* 0x0000001814047287 */ /* 0x000fe4000c000000 */
[----:B------:R-:W-:Y:S02]  /*1380*/  UIMAD UR7, UR5, UR21, URZ ;  /* 0x00000015050772a4 */ /* 0x000fe4000f8e02ff */
[----:B------:R-:W-:Y:S02]  /*1390*/  USEL UR5, UR16, UR13, !UP1 ;  /* 0x0000000d10057287 */ /* 0x000fe4000c800000 */
[----:B------:R-:W-:Y:S02]  /*13a0*/  UIMAD UR12, UR6, UR21, URZ ;  /* 0x00000015060c72a4 */ /* 0x000fe4000f8e02ff */
[----:B------:R-:W-:-:S02]  /*13b0*/  UISETP.GE.AND UP0, UPT, UR4, UR7, UPT ;  /* 0x000000070400728c */ /* 0x000fc4000bf06270 */
[----:B------:R-:W-:Y:S02]  /*13c0*/  UIMAD.WIDE.U32 UR10, UR4, UR8, URZ ;  /* 0x00000008040a72a5 */ /* 0x000fe4000f8e00ff */
[----:B------:R-:W-:Y:S02]  /*13d0*/  UISETP.GE.OR UP0, UPT, UR5, UR12, UP0 ;  /* 0x0000000c0500728c */ /* 0x000fe40008706670 */
[----:B------:R-:W-:Y:S02]  /*13e0*/  UIMAD.WIDE.U32 UR12, UR5, UR8, URZ ;  /* 0x00000008050c72a5 */ /* 0x000fe4000f8e00ff */
[----:B------:R-:W-:Y:S01]  /*13f0*/  UIADD3 UR10, UPT, UPT, -UR4, URZ, URZ ;  /* 0x000000ff040a7290 */ /* 0x000fe2000fffe1ff */
[----:B------:R-:W-:Y:S01]  /*1400*/  UMOV UR8, UR11 ;  /* 0x0000000b00087c82 */ /* 0x000fe20008000000 */
[----:B------:R-:W-:Y:S02]  /*1410*/  UIADD3 UR11, UPT, UPT, -UR5, URZ, URZ ;  /* 0x000000ff050b7290 */ /* 0x000fe4000fffe1ff */
[----:B------:R-:W-:-:S03]  /*1420*/  USHF.R.U32.HI UR8, URZ, UR9, UR8 ;  /* 0x00000009ff087299 */ /* 0x000fc60008011608 */
[----:B------:R-:W-:Y:S01]  /*1430*/  @!UP0 UMOV UR7, UR13 ;  /* 0x0000000d00078c82 */ /* 0x000fe20008000000 */
[----:B------:R-:W-:Y:S02]  /*1440*/  UIMAD UR20, UR14, UR10, UR20 ;  /* 0x0000000a0e1472a4 */ /* 0x000fe4000f8e0214 */
[----:B------:R-:W-:Y:S02]  /*1450*/  USEL UR8, UR4, UR8, !UP2 ;  /* 0x0000000804087287 */ /* 0x000fe4000d000000 */
[----:B------:R-:W-:Y:S02]  /*1460*/  @!UP0 USHF.R.U32.HI UR7, URZ, UR9, UR7 ;  /* 0x00000009ff078299 */ /* 0x000fe40008011607 */
[----:B------:R-:W-:Y:S02]  /*1470*/  UIADD3 UR9, UPT, UPT, -UR8, URZ, URZ ;  /* 0x000000ff08097290 */ /* 0x000fe4000fffe1ff */
[----:B------:R-:W-:Y:S02]  /*1480*/  @!UP0 USEL UR7, UR5, UR7, !UP2 ;  /* 0x0000000705078287 */ /* 0x000fe4000d000000 */
[----:B------:R-:W-:-:S02]  /*1490*/  UIMAD UR9, UR21, UR9, UR4 ;  /* 0x00000009150972a4 */ /* 0x000fc4000f8e0204 */
[----:B------:R-:W-:Y:S02]  /*14a0*/  @!UP0 UIADD3 UR8, UPT, UPT, UR8, -UR7, URZ ;  /* 0x8000000708088290 */ /* 0x000fe4000fffe0ff */
[----:B------:R-:W-:Y:S02]  /*14b0*/  @!UP0 UIMAD UR6, UR9, UR6, UR7 ;  /* 0x00000006090682a4 */ /* 0x000fe4000f8e0207 */
[----:B------:R-:W-:Y:S02]  /*14c0*/  @!UP0 UIMAD UR4, UR8, UR21, UR5 ;  /* 0x00000015080482a4 */ /* 0x000fe4000f8e0205 */
[----:B------:R-:W-:Y:S02]  /*14d0*/  UIMAD UR16, UR27, UR11, UR16 ;  /* 0x0000000b1b1072a4 */ /* 0x000fe4000f8e0210 */
[----:B------:R-:W-:Y:S01]  /*14e0*/  UIMAD UR20, UR4, UR14, UR20 ;  /* 0x0000000e041472a4 */ /* 0x000fe2000f8e0214 */
[----:B------:R-:W-:Y:S02]  /*14f0*/  @!UP0 UMOV UR5, UR6 ;  /* 0x0000000600058c82 */ /* 0x000fe40008000000 */
[----:B------:R-:W-:-:S12]  /*1500*/  UIMAD UR16, UR5, UR27, UR16 ;  /* 0x0000001b051072a4 */ /* 0x000fd8000f8e0210 */
.L_x_18:
[----:B------:R-:W-:Y:S02]  /*1510*/  UISETP.NE.AND UP1, UPT, UR28, 0x1, UPT ;  /* 0x000000011c00788c */ /* 0x000fe4000bf25270 */
[----:B------:R-:W-:Y:S02]  /*1520*/  UISETP.NE.AND UP0, UPT, UR17, 0x2, UPT ;  /* 0x000000021100788c */ /* 0x000fe4000bf05270 */
[----:B------:R-:W-:-:S05]  /*1530*/  ULOP3.LUT UR23, UR26, 0xc00, URZ, 0xc0, !UPT ;  /* 0x00000c001a177892 */ /* 0x000fca000f8ec0ff */
[----:B------:R-:W-:Y:S07]  /*1540*/  BRA.U UP1, `(.L_x_19) ;  /* 0x0000000101447547 */ /* 0x000fee000b800000 */
[----:B------:R-:W1:Y:S01]  /*1550*/  LDCU.128 UR8, c[0x0][0xb10] ;  /* 0x00016200ff0877ac */ /* 0x000e620008000c00 */
[----:B------:R-:W2:Y:S01]  /*1560*/  LDCU UR12, c[0x0][0xb0c] ;  /* 0x00016180ff0c77ac */ /* 0x000ea20008000800 */
[----:B------:R-:W3:Y:S01]  /*1570*/  LDCU UR13, c[0x0][0xb20] ;  /* 0x00016400ff0d77ac */ /* 0x000ee20008000800 */
[----:B-1----:R-:W-:Y:S02]  /*1580*/  UIMAD.WIDE.U32 UR6, UR16, UR8, URZ ;  /* 0x00000008100672a5 */ /* 0x002fe4000f8e00ff */
[----:B------:R-:W-:Y:S02]  /*1590*/  UIMAD.WIDE.U32 UR4, UR20, UR11, URZ ;  /* 0x0000000b140472a5 */ /* 0x000fe4000f8e00ff */
[----:B--2---:R-:W-:Y:S02]  /*15a0*/  UISETP.NE.AND UP2, UPT, UR12, 0x1, UPT ;  /* 0x000000010c00788c */ /* 0x004fe4000bf45270 */
[----:B------:R-:W-:Y:S01]  /*15b0*/  UISETP.NE.AND UP1, UPT, UR10, 0x1, UPT ;  /* 0x000000010a00788c */ /* 0x000fe2000bf25270 */
[----:B------:R-:W-:-:S02]  /*15c0*/  UMOV UR6, UR7 ;  /* 0x0000000700067c82 */ /* 0x000fc40008000000 */
[----:B------:R-:W-:Y:S01]  /*15d0*/  UMOV UR4, UR5 ;  /* 0x0000000500047c82 */ /* 0x000fe20008000000 */
[----:B------:R-:W-:Y:S02]  /*15e0*/  USHF.R.U32.HI UR6, URZ, UR9, UR6 ;  /* 0x00000009ff067299 */ /* 0x000fe40008011606 */
[----:B---3--:R-:W-:Y:S02]  /*15f0*/  USHF.R.U32.HI UR4, URZ, UR13, UR4 ;  /* 0x0000000dff047299 */ /* 0x008fe40008011604 */
[----:B------:R-:W-:Y:S02]  /*1600*/  USEL UR5, UR16, UR6, !UP2 ;  /* 0x0000000610057287 */ /* 0x000fe4000d000000 */
[----:B------:R-:W-:-:S04]  /*1610*/  USEL UR4, UR20, UR4, !UP1 ;  /* 0x0000000414047287 */ /* 0x000fc8000c800000 */
[----:B------:R-:W-:Y:S02]  /*1620*/  UIADD3 UR6, UPT, UPT, UR5, -UR4, URZ ;  /* 0x8000000405067290 */ /* 0x000fe4000fffe0ff */
[----:B------:R-:W-:Y:S02]  /*1630*/  UIADD3 UR4, UPT, UPT, -UR5, UR4, URZ ;  /* 0x0000000405047290 */ /* 0x000fe4000fffe1ff */
[----:B------:R-:W-:Y:S02]  /*1640*/  UIMAD UR20, UR6, UR10, UR20 ;  /* 0x0000000a061472a4 */ /* 0x000fe4000f8e0214 */
[----:B------:R-:W-:-:S12]  /*1650*/  UIMAD UR16, UR4, UR12, UR16 ;  /* 0x0000000c041072a4 */ /* 0x000fd8000f8e0210 */
.L_x_19:
[----:B------:R-:W-:Y:S05]  /*1660*/  BRA.U !UP5, `(.L_x_20) ;  /* 0x000000010d0c7547 */ /* 0x000fea000b800000 */
[----:B------:R-:W-:Y:S01]  /*1670*/  UCGABAR_WAIT ;  /* 0x0000000000007dc7 */ /* 0x000fe20008000000 */
[----:B------:R-:W-:Y:S01]  /*1680*/  CCTL.IVALL ;  /* 0x00000000ff00798f */ /* 0x000fe20002000000 */
[----:B------:R-:W-:Y:S05]  /*1690*/  BRA `(.L_x_21) ;  /* 0x0000000000047947 */ /* 0x000fea0003800000 */
.L_x_20:
[----:B------:R-:W-:Y:S06]  /*16a0*/  BAR.SYNC.DEFER_BLOCKING 0x0 ;  /* 0x0000000000007b1d */ /* 0x000fec0000010000 */
.L_x_21:
[----:B------:R-:W-:Y:S05]  /*16b0*/  BRA.U UP0, `(.L_x_22) ;  /* 0x0000001500207547 */ /* 0x000fea000b800000 */
[----:B------:R-:W1:Y:S01]  /*16c0*/  LDCU UR6, c[0x0][0x38c] ;  /* 0x00007180ff0677ac */ /* 0x000e620008000800 */
[----:B------:R-:W-:Y:S01]  /*16d0*/  PLOP3.LUT P1, PT, PT, PT, UP3, 0x80, 0x8 ;  /* 0x000000000008781c */ /* 0x000fe20003f2f038 */
[----:B------:R-:W-:Y:S01]  /*16e0*/  IMAD.MOV.U32 R12, RZ, RZ, 0x1 ;  /* 0x00000001ff0c7424 */ /* 0x000fe200078e00ff */
[----:B------:R-:W-:Y:S01]  /*16f0*/  ISETP.EQ.OR P2, PT, R0, RZ, P3 ;  /* 0x000000ff0000720c */ /* 0x000fe20001f42670 */
[----:B------:R-:W-:Y:S01]  /*1700*/  UISETP.NE.AND UP1, UPT, UR17, URZ, UPT ;  /* 0x000000ff1100728c */ /* 0x000fe2000bf25270 */
[----:B------:R-:W-:Y:S02]  /*1710*/  PLOP3.LUT P1, PT, P1, PT, PT, 0x8, 0x80 ;  /* 0x000000000080781c */ /* 0x000fe40000f2e170 */
[----:B------:R-:W-:Y:S01]  /*1720*/  CS2R R10, SRZ ;  /* 0x00000000000a7805 */ /* 0x000fe2000001ff00 */
[----:B------:R-:W-:Y:S01]  /*1730*/  IMAD.MOV.U32 R9, RZ, RZ, RZ ;  /* 0x000000ffff097224 */ /* 0x000fe200078e00ff */
[----:B------:R-:W2:Y:S01]  /*1740*/  LDCU UR43, c[0x0][0x370] ;  /* 0x00006e00ff2b77ac */ /* 0x000ea20008000800 */
[----:B------:R-:W-:Y:S01]  /*1750*/  IMAD.MOV.U32 R8, RZ, RZ, 0x1 ;  /* 0x00000001ff087424 */ /* 0x000fe200078e00ff */
[----:B------:R-:W3:Y:S01]  /*1760*/  LDCU.64 UR38, c[0x0][0x348] ;  /* 0x00006900ff2677ac */ /* 0x000ee20008000a00 */
[----:B------:R-:W-:-:S02]  /*1770*/  USHF.R.U32.HI UR48, URZ, 0x6, UR23 ;  /* 0x00000006ff307899 */ /* 0x000fc40008011617 */
[----:B-1----:R-:W-:Y:S02]  /*1780*/  UIADD3 UR5, UPT, UPT, UR6, 0x7f, URZ ;  /* 0x0000007f06057890 */ /* 0x002fe4000fffe0ff */
[----:B------:R-:W-:Y:S02]  /*1790*/  UIADD3 UR49, UPT, UPT, UR6, 0xfe, URZ ;  /* 0x000000fe06317890 */ /* 0x000fe4000fffe0ff */
[----:B------:R-:W-:Y:S01]  /*17a0*/  USHF.R.S32.HI UR4, URZ, 0x1f, UR5 ;  /* 0x0000001fff047899 */ /* 0x000fe20008011405 */
[----:B------:R-:W1:Y:S03]  /*17b0*/  LDCU UR41, c[0x0][0x374] ;  /* 0x00006e80ff2977ac */ /* 0x000e660008000800 */
[----:B------:R-:W-:Y:S02]  /*17c0*/  ULEA.HI UR4, UR4, UR5, URZ, 0x7 ;  /* 0x0000000504047291 */ /* 0x000fe4000f8f38ff */
[----:B------:R-:W-:-:S02]  /*17d0*/  USEL UR29, UR40, 0x2, UP1 ;  /* 0x00000002281d7887 */ /* 0x000fc40008800000 */
[----:B------:R-:W-:Y:S02]  /*17e0*/  USHF.R.S32.HI UR45, URZ, 0x7, UR4 ;  /* 0x00000007ff2d7899 */ /* 0x000fe40008011404 */
[----:B------:R-:W-:Y:S02]  /*17f0*/  UIADD3 UR4, UPT, UPT, UR6, -0x1, URZ ;  /* 0xffffffff06047890 */ /* 0x000fe4000fffe0ff */
[----:B------:R-:W-:Y:S02]  /*1800*/  UISETP.LT.U32.AND UP0, UPT, UR45, 0x4, UPT ;  /* 0x000000042d00788c */ /* 0x000fe4000bf01070 */
[----:B------:R-:W-:Y:S02]  /*1810*/  UISETP.GE.U32.AND UP2, UPT, UR4, -0xff, UPT ;  /* 0xffffff010400788c */ /* 0x000fe4000bf46070 */
[----:B------:R-:W-:Y:S01]  /*1820*/  USEL UR44, UR45, 0x4, UP0 ;  /* 0x000000042d2c7887 */ /* 0x000fe20008000000 */
[----:B------:R-:W-:-:S03]  /*1830*/  UMOV UR21, URZ ;  /* 0x000000ff00157c82 */ /* 0x000fc60008000000 */
[----:B------:R-:W-:Y:S02]  /*1840*/  UIADD3 UR22, UPT, UPT, UR44, -0x1, URZ ;  /* 0xffffffff2c167890 */ /* 0x000fe4000fffe0ff */
[----:B------:R-:W-:-:S03]  /*1850*/  UIADD3 UR46, UPT, UPT, UR45, -UR44, URZ ;  /* 0x8000002c2d2e7290 */ /* 0x000fc6000fffe0ff */
[----:B------:R-:W-:-:S04]  /*1860*/  @UP2 UIADD3 UR22, UPT, UPT, UR44, URZ, URZ ;  /* 0x000000ff2c162290 */ /* 0x000fc8000fffe0ff */
[----:B-123--:R-:W-:-:S12]  /*1870*/  UIADD3 UR22, UPT, UPT, UR22, 0x1, URZ ;  /* 0x0000000116167890 */ /* 0x00efd8000fffe0ff */
.L_x_42:
[----:B------:R-:W-:Y:S01]  /*1880*/  UISETP.NE.AND UP0, UPT, UR47, URZ, UPT ;  /* 0x000000ff2f00728c */ /* 0x000fe2000bf05270 */
[----:B------:R-:W1:Y:S08]  /*1890*/  S2UR UR47, SR_CgaCtaId ;  /* 0x00000000002f79c3 */ /* 0x000e700000008800 */
[----:B------:R-:W-:Y:S05]  /*18a0*/  BRA.U UP0, `(.L_x_23) ;  /* 0x0000000100347547 */ /* 0x000fea000b800000 */
[----:B------:R-:W2:Y:S01]  /*18b0*/  S2R R0, SR_CgaCtaId ;  /* 0x0000000000007919 */ /* 0x000ea20000008800 */
[----:B------:R-:W-:-:S04]  /*18c0*/  MOV R2, 0x400 ;  /* 0x0000040000027802 */ /* 0x000fc80000000f00 */
[----:B--2---:R-:W-:Y:S02]  /*18d0*/  LEA R0, R0, R2, 0x18 ;  /* 0x0000000200007211 */ /* 0x004fe400078ec0ff */
[----:B------:R-:W-:-:S03]  /*18e0*/  SHF.L.U32 R2, R8, 0x1f, RZ ;  /* 0x0000001f08027819 */ /* 0x000fc600000006ff */
[----:B------:R-:W-:-:S04]  /*18f0*/  IMAD R0, R9, 0x8, R0 ;  /* 0x0000000809007824 */ /* 0x000fc800078e0200 */
[----:B------:R-:W2:Y:S02]  /*1900*/  SYNCS.PHASECHK.TRANS64.TRYWAIT P0, [R0+URZ+0x100], R2 ;  /* 0x00010002000075a7 */ /* 0x000ea400080011ff */
[----:B--2---:R-:W-:Y:S05]  /*1910*/  @!P0 BRA `(.L_x_24) ;  /* 0x0000006c00fc8947 */ /* 0x004fea0003800000 */
.L_x_138:
[----:B------:R-:W-:Y:S01]  /*1920*/  VIADD R9, R9, 0x1 ;  /* 0x0000000109097836 */ /* 0x000fe20000000000 */
[----:B------:R2:W-:Y:S04]  /*1930*/  SYNCS.ARRIVE.TRANS64.A1T0 RZ, [R0+URZ+0xf0], RZ ;  /* 0x0000f0ff00ff79a7 */ /* 0x0005e800081000ff */
[----:B------:R-:W-:-:S04]  /*1940*/  ISETP.NE.AND P0, PT, R9, 0x2, PT ;  /* 0x000000020900780c */ /* 0x000fc80003f05270 */
[----:B------:R-:W-:Y:S02]  /*1950*/  SEL R9, R9, RZ, P0 ;  /* 0x000000ff09097207 */ /* 0x000fe40000000000 */
[----:B--2---:R-:W-:-:S04]  /*1960*/  SEL R0, RZ, 0x1, P0 ;  /* 0x00000001ff007807 */ /* 0x004fc80000000000 */
[----:B------:R-:W-:-:S07]  /*1970*/  LOP3.LUT R8, R8, R0, RZ, 0x3c, !PT ;  /* 0x0000000008087212 */ /* 0x000fce00078e3cff */
.L_x_23:
[----:B------:R-:W-:Y:S01]  /*1980*/  UMOV UR13, 0x400 ;  /* 0x00000400000d7882 */ /* 0x000fe20000000000 */
[----:B------:R-:W-:Y:S01]  /*1990*/  SHF.L.U32 R0, R12, 0x1f, RZ ;  /* 0x0000001f0c007819 */ /* 0x000fe200000006ff */
[----:B-1----:R-:W-:Y:S02]  /*19a0*/  ULEA UR13, UR47, UR13, 0x18 ;  /* 0x0000000d2f0d7291 */ /* 0x002fe4000f8ec0ff */
[----:B------:R-:W-:Y:S02]  /*19b0*/  UISETP.GE.U32.AND UP0, UPT, UR49, 0xff, UPT ;  /* 0x000000ff3100788c */ /* 0x000fe4000bf06070 */
[----:B------:R-:W-:Y:S02]  /*19c0*/  ULEA UR4, UR21, UR13, 0x3 ;  /* 0x0000000d15047291 */ /* 0x000fe4000f8e18ff */
[----:B------:R-:W-:Y:S02]  /*19d0*/  USHF.L.U32 UR19, UR20, 0x7, URZ ;  /* 0x0000000714137899 */ /* 0x000fe400080006ff */
[----:B------:R-:W-:Y:S01]  /*19e0*/  ULEA UR35, UR16, UR48, 0x6 ;  /* 0x0000003010237291 */ /* 0x000fe2000f8e30ff */
[----:B------:R-:W-:-:S04]  /*19f0*/  UMOV UR14, URZ ;  /* 0x000000ff000e7c82 */ /* 0x000fc80008000000 */
[----:B------:R1:W2:Y:S01]  /*1a00*/  SYNCS.PHASECHK.TRANS64.TRYWAIT P0, [UR4+0x20], R0 ;  /* 0x00002000ff0075a7 */ /* 0x0002a20008001104 */
[----:B------:R-:W-:Y:S06]  /*1a10*/  BRA.U !UP0, `(.L_x_25) ;  /* 0x0000000108f07547 */ /* 0x000fec000b800000 */
[----:B------:R-:W-:Y:S01]  /*1a20*/  UMOV UR15, URZ ;  /* 0x000000ff000f7c82 */ /* 0x000fe20008000000 */
[----:B------:R-:W-:-:S05]  /*1a30*/  UMOV UR4, UR21 ;  /* 0x0000001500047c82 */ /* 0x000fca0008000000 */
.L_x_31:
[----:B------:R-:W-:Y:S01]  /*1a40*/  ULEA UR33, UR4, UR13, 0x3 ;  /* 0x0000000d04217291 */ /* 0x000fe2000f8e18ff */
[----:B--2---:R-:W-:Y:S01]  /*1a50*/  @!P3 MOV R2, 0xc000 ;  /* 0x0000c0000002b802 */ /* 0x004fe20000000f00 */
[----:B--2-4-:R-:W-:Y:S10]  /*1a60*/  @P0 BRA `(.L_x_26) ;  /* 0x00000000000c0947 */ /* 0x014ff40003800000 */
[----:B------:R-:W-:-:S04]  /*1a70*/  SHF.L.U32 R3, R12, 0x1f, RZ ;  /* 0x0000001f0c037819 */ /* 0x000fc800000006ff */
[----:B------:R-:W2:Y:S02]  /*1a80*/  SYNCS.PHASECHK.TRANS64.TRYWAIT P0, [UR33+0x20], R3 ;  /* 0x00002003ff0075a7 */ /* 0x000ea40008001121 */
[----:B--2---:R-:W-:Y:S05]  /*1a90*/  @!P0 BRA `(.L_x_27) ;  /* 0x0000006c00b08947 */ /* 0x004fea0003800000 */
.L_x_26:
[----:B------:R2:W-:Y:S01]  /*1aa0*/  @!P3 SYNCS.ARRIVE.TRANS64 RZ, [UR33], R2 ;  /* 0x00000002ffffb9a7 */ /* 0x0005e20008000021 */
[----:B------:R-:W-:-:S04]  /*1ab0*/  ULOP3.LUT UR5, UR29, 0x2, URZ, 0xfc, !UPT ;  /* 0x000000021d057892 */ /* 0x000fc8000f8efcff */
[----:B------:R-:W-:-:S09]  /*1ac0*/  UISETP.NE.AND UP0, UPT, UR5, 0x2, UPT ;  /* 0x000000020500788c */ /* 0x000fd2000bf05270 */
[----:B------:R-:W-:Y:S05]  /*1ad0*/  BRA.U UP0, `(.L_x_28) ;  /* 0x0000000100047547 */ /* 0x000fea000b800000 */
[----:B------:R-:W-:Y:S05]  /*1ae0*/  BPT.TRAP 0x1 ;  /* 0x000000040000795c */ /* 0x000fea0000300000 */
.L_x_28:
[----:B------:R-:W-:Y:S04]  /*1af0*/  BSSY.RECONVERGENT B0, `(.L_x_29) ;  /* 0x0000003000007945 */ /* 0x000fe80003800200 */
[----:B------:R-:W-:Y:S05]  /*1b00*/  @P2 BRA `(.L_x_30) ;  /* 0x0000000000042947 */ /* 0x000fea0003800000 */
[----:B------:R-:W-:Y:S05]  /*1b10*/  BPT.TRAP 0x1 ;  /* 0x000000040000795c */ /* 0x000fea0000300000 */
.L_x_30:
[----:B------:R-:W-:Y:S05]  /*1b20*/  BSYNC.RECONVERGENT B0 ;  /* 0x0000000000007941 */ /* 0x000fea0003800200 */
.L_x_29:
[----:B------:R-:W-:Y:S02]  /*1b30*/  UIADD3 UR5, UPT, UPT, UR4, 0x1, URZ ;  /* 0x0000000104057890 */ /* 0x000fe4000fffe0ff */
[----:B------:R-:W-:Y:S02]  /*1b40*/  ULEA UR24, UR4, UR23, 0xd ;  /* 0x0000001704187291 */ /* 0x000fe4000f8e68ff */
[----:B------:R-:W-:Y:S02]  /*1b50*/  UISETP.NE.AND UP0, UPT, UR5, 0x4, UPT ;  /* 0x000000040500788c */ /* 0x000fe4000bf05270 */
[----:B------:R-:W-:Y:S02]  /*1b60*/  ULEA UR8, UR4, UR13, 0xf ;  /* 0x0000000d04087291 */ /* 0x000fe4000f8e78ff */
[----:B------:R-:W-:Y:S02]  /*1b70*/  USEL UR6, URZ, 0x1, UP0 ;  /* 0x00000001ff067887 */ /* 0x000fe40008000000 */
[----:B------:R-:W-:-:S02]  /*1b80*/  USEL UR21, UR5, URZ, UP0 ;  /* 0x000000ff05157287 */ /* 0x000fc40008000000 */
[----:B------:R-:W-:Y:S02]  /*1b90*/  UIADD3 UR4, UP0, UPT, UR38, 0x180, URZ ;  /* 0x0000018026047890 */ /* 0x000fe4000ff1e0ff */
[----:B------:R-:W-:Y:S01]  /*1ba0*/  ULEA UR5, UR21, UR13, 0x3 ;  /* 0x0000000d15057291 */ /* 0x000fe2000f8e18ff */
[----:B------:R-:W-:Y:S01]  /*1bb0*/  LOP3.LUT R12, R12, UR6, RZ, 0x3c, !PT ;  /* 0x000000060c0c7c12 */ /* 0x000fe2000f8e3cff */
[----:B------:R-:W-:Y:S02]  /*1bc0*/  USHF.L.U32 UR34, UR15, 0x7, URZ ;  /* 0x000000070f227899 */ /* 0x000fe400080006ff */
[----:B------:R-:W-:Y:S01]  /*1bd0*/  UIADD3 UR6, UP1, UPT, UR38, 0x80, URZ ;  /* 0x0000008026067890 */ /* 0x000fe2000ff3e0ff */
[----:B-1----:R-:W-:Y:S01]  /*1be0*/  SHF.L.U32 R0, R12, 0x1f, RZ ;  /* 0x0000001f0c007819 */ /* 0x002fe200000006ff */
[----:B------:R-:W-:Y:S02]  /*1bf0*/  ULEA UR24, UR24, UR13, 0x1 ;  /* 0x0000000d18187291 */ /* 0x000fe4000f8e08ff */
[----:B------:R-:W-:Y:S01]  /*1c00*/  UIADD3 UR15, UPT, UPT, UR15, 0x1, URZ ;  /* 0x000000010f0f7890 */ /* 0x000fe2000fffe0ff */
[----:B------:R3:W4:Y:S01]  /*1c10*/  SYNCS.PHASECHK.TRANS64.TRYWAIT P0, [UR5+0x20], R0 ;  /* 0x00002000ff0075a7 */ /* 0x0007220008001105 */
[----:B------:R-:W-:-:S02]  /*1c20*/  UIADD3.X UR5, UPT, UPT, URZ, UR39, URZ, UP0, !UPT ;  /* 0x00000027ff057290 */ /* 0x000fc400087fe4ff */
[----:B------:R-:W-:Y:S02]  /*1c30*/  UIADD3.X UR7, UPT, UPT, URZ, UR39, URZ, UP1, !UPT ;  /* 0x00000027ff077290 */ /* 0x000fe40008ffe4ff */
[----:B------:R-:W-:Y:S02]  /*1c40*/  UIADD3 UR32, UPT, UPT, UR24, 0x4400, URZ ;  /* 0x0000440018207890 */ /* 0x000fe4000fffe0ff */
[----:B------:R-:W-:Y:S02]  /*1c50*/  UISETP.NE.AND UP0, UPT, UR15, UR22, UPT ;  /* 0x000000160f00728c */ /* 0x000fe4000bf05270 */
[----:B------:R-:W-:Y:S02]  /*1c60*/  UIADD3 UR26, UPT, UPT, UR34, 0x40, URZ ;  /* 0x00000040221a7890 */ /* 0x000fe4000fffe0ff */
[----:B------:R-:W-:Y:S02]  /*1c70*/  UIADD3 UR24, UPT, UPT, UR24, 0x6400, URZ ;  /* 0x0000640018187890 */ /* 0x000fe4000fffe0ff */
[----:B------:R-:W-:-:S02]  /*1c80*/  UIADD3 UR16, UPT, UPT, UR8, 0x14400, URZ ;  /* 0x0001440008107890 */ /* 0x000fc4000fffe0ff */
[----:B------:R-:W-:Y:S01]  /*1c90*/  UIADD3 UR8, UPT, UPT, UR8, 0x18400, URZ ;  /* 0x0001840008087890 */ /* 0x000fe2000fffe0ff */
[----:B------:R-:W-:Y:S01]  /*1ca0*/  UMOV UR10, 0xf0000 ;  /* 0x000f0000000a7882 */ /* 0x000fe20000000000 */
[----:B------:R-:W-:Y:S01]  /*1cb0*/  UMOV UR30, 0x0 ;  /* 0x00000000001e7882 */ /* 0x000fe20000000000 */
[----:B------:R-:W-:Y:S01]  /*1cc0*/  UMOV UR31, 0x10000000 ;  /* 0x10000000001f7882 */ /* 0x000fe20000000000 */
[----:B------:R-:W-:Y:S01]  /*1cd0*/  UMOV UR25, UR33 ;  /* 0x0000002100197c82 */ /* 0x000fe20008000000 */
[----:B------:R-:W-:Y:S01]  /*1ce0*/  UMOV UR27, UR35 ;  /* 0x00000023001b7c82 */ /* 0x000fe20008000000 */
[----:B------:R-:W-:Y:S01]  /*1cf0*/  UMOV UR28, UR36 ;  /* 0x00000024001c7c82 */ /* 0x000fe20008000000 */
[----:B------:R-:W-:Y:S01]  /*1d00*/  UTMALDG.3D.MULTICAST [UR32], [UR6], UR10, desc[UR30] ;  /* 0x00001e20060073b4 */ /* 0x000fe2000801180a */
[----:B------:R-:W-:Y:S01]  /*1d10*/  UMOV UR17, UR33 ;  /* 0x0000002100117c82 */ /* 0x000fe20008000000 */
[----:B------:R-:W-:Y:S01]  /*1d20*/  UMOV UR20, UR36 ;  /* 0x0000002400147c82 */ /* 0x000fe20008000000 */
[----:B------:R-:W-:Y:S01]  /*1d30*/  UMOV UR18, UR34 ;  /* 0x0000002200127c82 */ /* 0x000fe20008000000 */
[----:B------:R-:W-:Y:S01]  /*1d40*/  UMOV UR11, UR19 ;  /* 0x00000013000b7c82 */ /* 0x000fe20008000000 */
[----:B------:R-:W-:Y:S01]  /*1d50*/  UMOV UR12, UR36 ;  /* 0x00000024000c7c82 */ /* 0x000fe20008000000 */
[----:B------:R-:W-:Y:S01]  /*1d60*/  UMOV UR9, UR33 ;  /* 0x0000002100097c82 */ /* 0x000fe20008000000 */
[----:B------:R-:W-:Y:S01]  /*1d70*/  UMOV UR14, UR22 ;  /* 0x00000016000e7c82 */ /* 0x000fe20008000000 */
[----:B------:R1:W-:Y:S01]  /*1d80*/  UTMALDG.3D.MULTICAST [UR24], [UR6], UR10, desc[UR30] ;  /* 0x00001e18060073b4 */ /* 0x0003e2000801180a */
[----:B------:R-:W-:Y:S01]  /*1d90*/  UTMALDG.3D [UR16], [UR4], desc[UR30] ;  /* 0x00001e10040075b4 */ /* 0x000fe20008011000 */
[----:B-1----:R-:W-:-:S02]  /*1da0*/  UMOV UR10, UR26 ;  /* 0x0000001a000a7c82 */ /* 0x002fc40008000000 */
[----:B------:R1:W-:Y:S02]  /*1db0*/  UTMALDG.3D [UR8], [UR4], desc[UR30] ;  /* 0x00001e08040075b4 */ /* 0x0003e40008011000 */
[----:B-1----:R-:W-:Y:S01]  /*1dc0*/  UMOV UR4, UR21 ;  /* 0x0000001500047c82 */ /* 0x002fe20008000000 */
[----:B---3--:R-:W-:Y:S05]  /*1dd0*/  BRA.U UP0, `(.L_x_31) ;  /* 0xfffffffd00187547 */ /* 0x008fea000b83ffff */
.L_x_25:
[----:B------:R-:W-:Y:S01]  /*1de0*/  ULEA UR4, UR21, UR13, 0x3 ;  /* 0x0000000d15047291 */ /* 0x000fe2000f8e18ff */
[----:B-1----:R-:W-:Y:S01]  /*1df0*/  SHF.L.U32 R0, R12, 0x1f, RZ ;  /* 0x0000001f0c007819 */ /* 0x002fe200000006ff */
[----:B------:R-:W-:Y:S01]  /*1e00*/  @!P1 SYNCS.ARRIVE.TRANS64.A1T0 RZ, [UR13+0x88], RZ ;  /* 0x000088ffffff99a7 */ /* 0x000fe2000810000d */
[----:B------:R-:W-:-:S06]  /*1e10*/  UISETP.GT.AND UP0, UPT, UR45, UR44, UPT ;  /* 0x0000002c2d00728c */ /* 0x000fcc000bf04270 */
[----:B--2-4-:R1:W2:Y:S03]  /*1e20*/  SYNCS.PHASECHK.TRANS64.TRYWAIT P0, [UR4+0x20], R0 ;  /* 0x00002000ff0075a7 */ /* 0x0142a60008001104 */
[----:B------:R-:W-:Y:S05]  /*1e30*/  BRA.U !UP0, `(.L_x_32) ;  /* 0x0000000108ec7547 */ /* 0x000fea000b800000 */
[----:B------:R-:W-:Y:S01]  /*1e40*/  UIADD3 UR15, UPT, UPT, UR46, UR14, URZ ;  /* 0x0000000e2e0f7290 */ /* 0x000fe2000fffe0ff */
[----:B------:R-:W-:-:S11]  /*1e50*/  UMOV UR4, UR21 ;  /* 0x0000001500047c82 */ /* 0x000fd60008000000 */
.L_x_38:
[----:B------:R-:W-:Y:S01]  /*1e60*/  ULEA UR33, UR4, UR13, 0x3 ;  /* 0x0000000d04217291 */ /* 0x000fe2000f8e18ff */
[----:B--2---:R-:W-:Y:S01]  /*1e70*/  @!P3 MOV R2, 0xc000 ;  /* 0x0000c0000002b802 */ /* 0x004fe20000000f00 */
[----:B--2-4-:R-:W-:Y:S10]  /*1e80*/  @P0 BRA `(.L_x_33) ;  /* 0x00000000000c0947 */ /* 0x014ff40003800000 */
[----:B------:R-:W-:-:S04]  /*1e90*/  SHF.L.U32 R3, R12, 0x1f, RZ ;  /* 0x0000001f0c037819 */ /* 0x000fc800000006ff */
[----:B------:R-:W2:Y:S02]  /*1ea0*/  SYNCS.PHASECHK.TRANS64.TRYWAIT P0, [UR33+0x20], R3 ;  /* 0x00002003ff0075a7 */ /* 0x000ea40008001121 */
[----:B--2---:R-:W-:Y:S05]  /*1eb0*/  @!P0 BRA `(.L_x_34) ;  /* 0x0000006800c08947 */ /* 0x004fea0003800000 */
.L_x_33:
[----:B------:R2:W-:Y:S01]  /*1ec0*/  @!P3 SYNCS.ARRIVE.TRANS64 RZ, [UR33], R2 ;  /* 0x00000002ffffb9a7 */ /* 0x0005e20008000021 */
[----:B------:R-:W-:-:S04]  /*1ed0*/  ULOP3.LUT UR5, UR29, 0x2, URZ, 0xfc, !UPT ;  /* 0x000000021d057892 */ /* 0x000fc8000f8efcff */
[----:B------:R-:W-:-:S09]  /*1ee0*/  UISETP.NE.AND UP0, UPT, UR5, 0x2, UPT ;  /* 0x000000020500788c */ /* 0x000fd2000bf05270 */
[----:B------:R-:W-:Y:S05]  /*1ef0*/  BRA.U UP0, `(.L_x_35) ;  /* 0x0000000100047547 */ /* 0x000fea000b800000 */
[----:B------:R-:W-:Y:S05]  /*1f00*/  BPT.TRAP 0x1 ;  /* 0x000000040000795c */ /* 0x000fea0000300000 */
.L_x_35:
[----:B------:R-:W-:Y:S04]  /*1f10*/  BSSY.RECONVERGENT B0, `(.L_x_36) ;  /* 0x0000003000007945 */ /* 0x000fe80003800200 */
[----:B------:R-:W-:Y:S05]  /*1f20*/  @P2 BRA `(.L_x_37) ;  /* 0x0000000000042947 */ /* 0x000fea0003800000 */
[----:B------:R-:W-:Y:S05]  /*1f30*/  BPT.TRAP 0x1 ;  /* 0x000000040000795c */ /* 0x000fea0000300000 */
.L_x_37:
[----:B------:R-:W-:Y:S05]  /*1f40*/  BSYNC.RECONVERGENT B0 ;  /* 0x0000000000007941 */ /* 0x000fea0003800200 */
.L_x_36:
        /* <DEDUP_REMOVED lines=42> */
.L_x_32:
[C---:B------:R-:W-:Y:S01]  /*21f0*/  LEA R3, R11.reuse, UR13, 0x3 ;  /* 0x0000000d0b037c11 */ /* 0x040fe2000f8e18ff */
[----:B------:R-:W-:Y:S01]  /*2200*/  NOP ;  /* 0x0000000000007918 */ /* 0x000fe20000000000 */
[----:B-1----:R-:W-:Y:S02]  /*2210*/  SHF.L.U32 R0, R10, 0x1f, RZ ;  /* 0x0000001f0a007819 */ /* 0x002fe400000006ff */
[----:B------:R-:W-:Y:S02]  /*2220*/  LEA R4, R11, UR13, 0x4 ;  /* 0x0000000d0b047c11 */ /* 0x000fe4000f8e20ff */
[----:B--2-4-:R-:W1:Y:S02]  /*2230*/  SYNCS.PHASECHK.TRANS64.TRYWAIT P0, [R3+URZ+0x90], R0 ;  /* 0x00009000030075a7 */ /* 0x014e6400080011ff */
[----:B-1----:R-:W-:Y:S05]  /*2240*/  @!P0 BRA `(.L_x_39) ;  /* 0x0000006400f48947 */ /* 0x002fea0003800000 */
.L_x_141:
[----:B------:R-:W2:Y:S01]  /*2250*/  LDS.128 R4, [R4+0x120] ;  /* 0x0001200004047984 */ /* 0x000ea20000000c00 */
[----:B------:R-:W-:Y:S01]  /*2260*/  UISETP.GE.AND UP0, UPT, UR42, 0x1, UPT ;  /* 0x000000012a00788c */ /* 0x000fe2000bf06270 */
[----:B------:R-:W-:Y:S01]  /*2270*/  @!PT LDS RZ, [RZ] ;  /* 0x00000000fffff984 */ /* 0x000fe20000000800 */
[----:B------:R-:W-:Y:S01]  /*2280*/  @!PT LDS RZ, [RZ] ;  /* 0x00000000fffff984 */ /* 0x000fe20000000800 */
[----:B------:R-:W-:Y:S01]  /*2290*/  @!PT LDS RZ, [RZ] ;  /* 0x00000000fffff984 */ /* 0x000fe20000000800 */
[----:B------:R-:W-:Y:S01]  /*22a0*/  @!PT LDS RZ, [RZ] ;  /* 0x00000000fffff984 */ /* 0x000fe20000000800 */
[----:B------:R3:W-:Y:S06]  /*22b0*/  MEMBAR.ALL.CTA ;  /* 0x0000000000007992 */ /* 0x0007ec0000008000 */
[----:B---3--:R-:W3:Y:S01]  /*22c0*/  FENCE.VIEW.ASYNC.S ;  /* 0x00000000000073c6 */ /* 0x008ee20000000000 */
[----:B--2---:R-:W-:-:S13]  /*22d0*/  LOP3.LUT P0, RZ, R6, 0x1, RZ, 0xc0, !PT ;  /* 0x0000000106ff7812 */ /* 0x004fda000780c0ff */
[----:B---3--:R-:W-:Y:S01]  /*22e0*/  VOTEU.ANY UP1, P0 ;  /* 0x0000000000ff7886 */ /* 0x008fe20000020100 */
[----:B------:R-:W-:-:S13]  /*22f0*/  PLOP3.LUT P0, PT, PT, PT, UP1, 0x80, 0x8 ;  /* 0x000000000008781c */ /* 0x000fda0003f0f018 */
[----:B-1----:R-:W-:Y:S02]  /*2300*/  @P0 LOP3.LUT R0, R5, 0xffff, RZ, 0xc0, !PT ;  /* 0x0000ffff05000812 */ /* 0x002fe400078ec0ff */
[----:B------:R-:W-:Y:S02]  /*2310*/  @P0 MOV R2, R4 ;  /* 0x0000000400020202 */ /* 0x000fe40000000f00 */
[----:B------:R-:W-:Y:S01]  /*2320*/  @P0 R2UR UR5, R0 ;  /* 0x00000000000502ca */ /* 0x000fe200000e0000 */
[----:B------:R-:W-:Y:S01]  /*2330*/  VIADD R0, R3, 0xa0 ;  /* 0x000000a003007836 */ /* 0x000fe20000000000 */
[----:B------:R-:W-:Y:S02]  /*2340*/  @P0 SHF.R.U32.HI R4, RZ, 0x10, R5 ;  /* 0x00000010ff040819 */ /* 0x000fe40000011605 */
[----:B------:R-:W-:Y:S02]  /*2350*/  @P0 R2UR UR6, R2 ;  /* 0x00000000020602ca */ /* 0x000fe400000e0000 */
[----:B------:R-:W-:-:S02]  /*2360*/  PRMT R0, RZ, 0x654, R0 ;  /* 0x00000654ff007816 */ /* 0x000fc40000000000 */
[----:B------:R-:W-:Y:S02]  /*2370*/  @P0 R2UR UR4, R4 ;  /* 0x00000000040402ca */ /* 0x000fe400000e0000 */
[----:B------:R1:W-:Y:S03]  /*2380*/  SYNCS.ARRIVE.TRANS64.RED.A1T0 RZ, [R0+URZ], RZ ;  /* 0x000000ff00ff79a7 */ /* 0x0003e600081004ff */
[----:B------:R-:W-:-:S04]  /*2390*/  @UP1 UMOV UR37, UR5 ;  /* 0x0000000500251c82 */ /* 0x000fc80008000000 */
[----:B------:R-:W-:-:S04]  /*23a0*/  @UP1 UMOV UR40, UR6 ;  /* 0x0000000600281c82 */ /* 0x000fc80008000000 */
[----:B------:R-:W-:Y:S01]  /*23b0*/  @UP1 UMOV UR36, UR4 ;  /* 0x0000000400241c82 */ /* 0x000fe20008000000 */
[----:B------:R-:W-:Y:S05]  /*23c0*/  BRA.U !UP0, `(.L_x_40) ;  /* 0x0000000108d47547 */ /* 0x000fea000b800000 */
[----:B------:R-:W2:Y:S01]  /*23d0*/  LDCU.128 UR16, c[0x0][0xb10] ;  /* 0x00016200ff1077ac */ /* 0x000ea20008000c00 */
[----:B------:R-:W3:Y:S01]  /*23e0*/  LDCU UR12, c[0x0][0xb20] ;  /* 0x00016400ff0c77ac */ /* 0x000ee20008000800 */
[----:B------:R-:W4:Y:S01]  /*23f0*/  LDCU UR20, c[0x0][0xb0c] ;  /* 0x00016180ff1477ac */ /* 0x000f220008000800 */
[----:B------:R-:W1:Y:S01]  /*2400*/  LDCU.64 UR8, c[0x0][0xb28] ;  /* 0x00016500ff0877ac */ /* 0x000e620008000a00 */
[----:B------:R-:W-:Y:S02]  /*2410*/  UISETP.NE.AND UP3, UPT, UR42, 0x1, UPT ;  /* 0x000000012a00788c */ /* 0x000fe4000bf65270 */
[----:B--2---:R-:W-:Y:S02]  /*2420*/  UIMAD.WIDE.U32 UR6, UR41, UR19, URZ ;  /* 0x00000013290672a5 */ /* 0x004fe4000f8e00ff */
[----:B------:R-:W-:Y:S02]  /*2430*/  UIMAD.WIDE.U32 UR4, UR43, UR16, URZ ;  /* 0x000000102b0472a5 */ /* 0x000fe4000f8e00ff */
[----:B------:R-:W-:-:S02]  /*2440*/  UISETP.NE.AND UP0, UPT, UR18, 0x1, UPT ;  /* 0x000000011200788c */ /* 0x000fc4000bf05270 */
[----:B------:R-:W-:Y:S01]  /*2450*/  UIMAD.WIDE.U32 UR24, UR37, UR19, URZ ;  /* 0x00000013251872a5 */ /* 0x000fe2000f8e00ff */
[----:B------:R-:W-:Y:S02]  /*2460*/  UMOV UR6, UR7 ;  /* 0x0000000700067c82 */ /* 0x000fe40008000000 */
[----:B------:R-:W-:Y:S01]  /*2470*/  UMOV UR4, UR5 ;  /* 0x0000000500047c82 */ /* 0x000fe20008000000 */
[----:B---3--:R-:W-:Y:S02]  /*2480*/  USHF.R.U32.HI UR6, URZ, UR12, UR6 ;  /* 0x0000000cff067299 */ /* 0x008fe40008011606 */
[----:B----4-:R-:W-:Y:S02]  /*2490*/  UISETP.NE.AND UP2, UPT, UR20, 0x1, UPT ;  /* 0x000000011400788c */ /* 0x010fe4000bf45270 */
[----:B------:R-:W-:Y:S02]  /*24a0*/  USHF.R.U32.HI UR4, URZ, UR17, UR4 ;  /* 0x00000011ff047299 */ /* 0x000fe40008011604 */
[----:B------:R-:W-:-:S02]  /*24b0*/  USEL UR5, UR41, UR6, !UP0 ;  /* 0x0000000629057287 */ /* 0x000fc4000c000000 */
[----:B------:R-:W-:Y:S02]  /*24c0*/  USEL UR6, UR43, UR4, !UP2 ;  /* 0x000000042b067287 */ /* 0x000fe4000d000000 */
[----:B-1----:R-:W-:Y:S01]  /*24d0*/  UIMAD.WIDE.U32 UR10, UR5, UR8, URZ ;  /* 0x00000008050a72a5 */ /* 0x002fe2000f8e00ff */
[----:B------:R-:W-:Y:S01]  /*24e0*/  UMOV UR4, UR25 ;  /* 0x0000001900047c82 */ /* 0x000fe20008000000 */
[----:B------:R-:W-:Y:S02]  /*24f0*/  UIMAD.WIDE.U32 UR14, UR40, UR16, URZ ;  /* 0x00000010280e72a5 */ /* 0x000fe4000f8e00ff */
[----:B------:R-:W-:-:S03]  /*2500*/  UIMAD.WIDE.U32 UR24, UR6, UR8, URZ ;  /* 0x00000008061872a5 */ /* 0x000fc6000f8e00ff */
[----:B------:R-:W-:Y:S01]  /*2510*/  UMOV UR10, UR11 ;  /* 0x0000000b000a7c82 */ /* 0x000fe20008000000 */
[----:B------:R-:W-:Y:S02]  /*2520*/  USHF.R.U32.HI UR4, URZ, UR12, UR4 ;  /* 0x0000000cff047299 */ /* 0x000fe40008011604 */
[----:B------:R-:W-:Y:S01]  /*2530*/  @UP3 USHF.R.U32.HI UR5, URZ, UR9, UR10 ;  /* 0x00000009ff053299 */ /* 0x000fe2000801160a */
[----:B------:R-:W-:Y:S01]  /*2540*/  UMOV UR14, UR15 ;  /* 0x0000000f000e7c82 */ /* 0x000fe20008000000 */
[----:B------:R-:W-:Y:S01]  /*2550*/  UMOV UR24, UR25 ;  /* 0x0000001900187c82 */ /* 0x000fe20008000000 */
[----:B------:R-:W-:Y:S02]  /*2560*/  USHF.R.U32.HI UR17, URZ, UR17, UR14 ;  /* 0x00000011ff117299 */ /* 0x000fe4000801160e */
[----:B------:R-:W-:Y:S02]  /*2570*/  USEL UR4, UR37, UR4, !UP0 ;  /* 0x0000000425047287 */ /* 0x000fe4000c000000 */
[----:B------:R-:W-:-:S02]  /*2580*/  @UP3 USHF.R.U32.HI UR6, URZ, UR9, UR24 ;  /* 0x00000009ff063299 */ /* 0x000fc40008011618 */
[----:B------:R-:W-:Y:S02]  /*2590*/  UIMAD UR7, UR42, UR5, URZ ;  /* 0x000000052a0772a4 */ /* 0x000fe4000f8e02ff */
[----:B------:R-:W-:Y:S02]  /*25a0*/  USEL UR5, UR40, UR17, !UP2 ;  /* 0x0000001128057287 */ /* 0x000fe4000d000000 */
[----:B------:R-:W-:Y:S02]  /*25b0*/  UIMAD UR10, UR42, UR6, URZ ;  /* 0x000000062a0a72a4 */ /* 0x000fe4000f8e02ff */
[----:B------:R-:W-:Y:S02]  /*25c0*/  UISETP.GE.AND UP0, UPT, UR4, UR7, UPT ;  /* 0x000000070400728c */ /* 0x000fe4000bf06270 */
[----:B------:R-:W-:Y:S02]  /*25d0*/  UIMAD.WIDE.U32 UR14, UR4, UR8, URZ ;  /* 0x00000008040e72a5 */ /* 0x000fe4000f8e00ff */
[----:B------:R-:W-:-:S02]  /*25e0*/  UISETP.GE.OR UP0, UPT, UR5, UR10, UP0 ;  /* 0x0000000a0500728c */ /* 0x000fc40008706670 */
        /* <DEDUP_REMOVED lines=19> */
.L_x_40:
[----:B------:R-:W2:Y:S02]  /*2720*/  LDCU UR4, c[0x0][0xb30] ;  /* 0x00016600ff0477ac */ /* 0x000ea40008000800 */
[----:B--2---:R-:W-:-:S09]  /*2730*/  UISETP.NE.AND UP0, UPT, UR4, 0x1, UPT ;  /* 0x000000010400788c */ /* 0x004fd2000bf05270 */
[----:B------:R-:W-:Y:S05]  /*2740*/  BRA.U UP0, `(.L_x_41) ;  /* 0x0000000100447547 */ /* 0x000fea000b800000 */
[----:B------:R-:W2:Y:S01]  /*2750*/  LDCU.128 UR8, c[0x0][0xb10] ;  /* 0x00016200ff0877ac */ /* 0x000ea20008000c00 */
[----:B------:R-:W3:Y:S01]  /*2760*/  LDCU UR12, c[0x0][0xb0c] ;  /* 0x00016180ff0c77ac */ /* 0x000ee20008000800 */
[----:B------:R-:W4:Y:S01]  /*2770*/  LDCU UR14, c[0x0][0xb20] ;  /* 0x00016400ff0e77ac */ /* 0x000f220008000800 */
[----:B--2---:R-:W-:Y:S02]  /*2780*/  UIMAD.WIDE.U32 UR6, UR40, UR8, URZ ;  /* 0x00000008280672a5 */ /* 0x004fe4000f8e00ff */
[----:B------:R-:W-:Y:S02]  /*2790*/  UIMAD.WIDE.U32 UR4, UR37, UR11, URZ ;  /* 0x0000000b250472a5 */ /* 0x000fe4000f8e00ff */
[----:B---3--:R-:W-:Y:S02]  /*27a0*/  UISETP.NE.AND UP2, UPT, UR12, 0x1, UPT ;  /* 0x000000010c00788c */ /* 0x008fe4000bf45270 */
[----:B------:R-:W-:Y:S01]  /*27b0*/  UISETP.NE.AND UP0, UPT, UR10, 0x1, UPT ;  /* 0x000000010a00788c */ /* 0x000fe2000bf05270 */
[----:B------:R-:W-:-:S02]  /*27c0*/  UMOV UR6, UR7 ;  /* 0x0000000700067c82 */ /* 0x000fc40008000000 */
[----:B------:R-:W-:Y:S01]  /*27d0*/  UMOV UR4, UR5 ;  /* 0x0000000500047c82 */ /* 0x000fe20008000000 */
[----:B------:R-:W-:Y:S02]  /*27e0*/  USHF.R.U32.HI UR9, URZ, UR9, UR6 ;  /* 0x00000009ff097299 */ /* 0x000fe40008011606 */
[----:B----4-:R-:W-:Y:S02]  /*27f0*/  USHF.R.U32.HI UR4, URZ, UR14, UR4 ;  /* 0x0000000eff047299 */ /* 0x010fe40008011604 */
[----:B------:R-:W-:Y:S02]  /*2800*/  USEL UR5, UR40, UR9, !UP2 ;  /* 0x0000000928057287 */ /* 0x000fe4000d000000 */
[----:B------:R-:W-:-:S04]  /*2810*/  USEL UR4, UR37, UR4, !UP0 ;  /* 0x0000000425047287 */ /* 0x000fc8000c000000 */
[----:B------:R-:W-:Y:S02]  /*2820*/  UIADD3 UR6, UPT, UPT, UR5, -UR4, URZ ;  /* 0x8000000405067290 */ /* 0x000fe4000fffe0ff */
[----:B------:R-:W-:Y:S02]  /*2830*/  UIADD3 UR4, UPT, UPT, -UR5, UR4, URZ ;  /* 0x0000000405047290 */ /* 0x000fe4000fffe1ff */
[----:B------:R-:W-:Y:S02]  /*2840*/  UIMAD UR37, UR6, UR10, UR37 ;  /* 0x0000000a062572a4 */ /* 0x000fe4000f8e0225 */
[----:B------:R-:W-:-:S12]  /*2850*/  UIMAD UR40, UR4, UR12, UR40 ;  /* 0x0000000c042872a4 */ /* 0x000fd8000f8e0228 */
.L_x_41:
[----:B------:R-:W-:Y:S01]  /*2860*/  VIADD R11, R11, 0x1 ;  /* 0x000000010b0b7836 */ /* 0x000fe20000000000 */
[----:B------:R-:W-:Y:S01]  /*2870*/  R2UR UR4, R47 ;  /* 0x000000002f0472ca */ /* 0x000fe200000e0000 */
[----:B------:R-:W-:Y:S01]  /*2880*/  UIADD3 UR20, UPT, UPT, UR37, UR63, URZ ;  /* 0x0000003f25147290 */ /* 0x000fe2000fffe0ff */
[----:B------:R-:W-:Y:S02]  /*2890*/  PLOP3.LUT P1, PT, PT, PT, PT, 0x80, 0x8 ;  /* 0x000000000008781c */ /* 0x000fe40003f2f070 */
[----:B------:R-:W-:-:S04]  /*28a0*/  ISETP.NE.AND P0, PT, R11, 0x2, PT ;  /* 0x000000020b00780c */ /* 0x000fc80003f05270 */
[----:B-1----:R-:W-:Y:S02]  /*28b0*/  SEL R0, RZ, 0x1, P0 ;  /* 0x00000001ff007807 */ /* 0x002fe40000000000 */
[----:B------:R-:W-:Y:S02]  /*28c0*/  SEL R11, R11, RZ, P0 ;  /* 0x000000ff0b0b7207 */ /* 0x000fe40000000000 */
[----:B------:R-:W-:Y:S01]  /*28d0*/  LOP3.LUT R10, R10, R0, RZ, 0x3c, !PT ;  /* 0x000000000a0a7212 */ /* 0x000fe200078e3cff */
[----:B------:R-:W-:Y:S01]  /*28e0*/  UIADD3 UR16, UPT, UPT, UR40, UR4, URZ ;  /* 0x0000000428107290 */ /* 0x000fe2000fffe0ff */
[----:B------:R-:W-:Y:S11]  /*28f0*/  BRA.U UP1, `(.L_x_42) ;  /* 0xffffffed01e07547 */ /* 0x000ff6000b83ffff */
[----:B------:R-:W-:Y:S01]  /*2900*/  UIADD3 UR13, UPT, UPT, UR13, 0x20, URZ ;  /* 0x000000200d0d7890 */ /* 0x000fe2000fffe0ff */
[----:B------:R-:W-:-:S03]  /*2910*/  SHF.L.U32 R2, R12, 0x1f, RZ ;  /* 0x0000001f0c027819 */ /* 0x000fc600000006ff */
[----:B------:R-:W-:-:S09]  /*2920*/  ULEA UR4, UR21, UR13, 0x3 ;  /* 0x0000000d15047291 */ /* 0x000fd2000f8e18ff */
[----:B------:R-:W1:Y:S02]  /*2930*/  SYNCS.PHASECHK.TRANS64.TRYWAIT P0, [UR4], R2 ;  /* 0x00000002ff0075a7 */ /* 0x000e640008001104 */
[----:B-1----:R-:W-:Y:S05]  /*2940*/  @!P0 BRA `(.L_x_43) ;  /* 0x0000006000488947 */ /* 0x002fea0003800000 */
.L_x_143:
[----:B------:R-:W-:-:S04]  /*2950*/  UIADD3 UR4, UPT, UPT, UR21, 0x1, URZ ;  /* 0x0000000115047890 */ /* 0x000fc8000fffe0ff */
[----:B------:R-:W-:-:S04]  /*2960*/  UISETP.NE.AND UP0, UPT, UR4, 0x4, UPT ;  /* 0x000000040400788c */ /* 0x000fc8000bf05270 */
[----:B------:R-:W-:Y:S02]  /*2970*/  USEL UR6, URZ, 0x1, UP0 ;  /* 0x00000001ff067887 */ /* 0x000fe40008000000 */
[----:B------:R-:W-:-:S04]  /*2980*/  USEL UR4, UR4, URZ, UP0 ;  /* 0x000000ff04047287 */ /* 0x000fc80008000000 */
[----:B------:R-:W-:Y:S01]  /*2990*/  ULEA UR5, UR4, UR13, 0x3 ;  /* 0x0000000d04057291 */ /* 0x000fe2000f8e18ff */
[----:B-1----:R-:W-:-:S04]  /*29a0*/  LOP3.LUT R2, R12, UR6, RZ, 0x3c, !PT ;  /* 0x000000060c027c12 */ /* 0x002fc8000f8e3cff */
[----:B------:R-:W-:-:S04]  /*29b0*/  SHF.L.U32 R3, R2, 0x1f, RZ ;  /* 0x0000001f02037819 */ /* 0x000fc800000006ff */
[----:B------:R-:W1:Y:S02]  /*29c0*/  SYNCS.PHASECHK.TRANS64.TRYWAIT P0, [UR5], R3 ;  /* 0x00000003ff0075a7 */ /* 0x000e640008001105 */
[----:B-1----:R-:W-:Y:S05]  /*29d0*/  @!P0 BRA `(.L_x_44) ;  /* 0x00000060003c8947 */ /* 0x002fea0003800000 */
.L_x_145:
[----:B------:R-:W-:-:S04]  /*29e0*/  UIADD3 UR4, UPT, UPT, UR4, 0x1, URZ ;  /* 0x0000000104047890 */ /* 0x000fc8000fffe0ff */
[----:B------:R-:W-:-:S04]  /*29f0*/  UISETP.NE.AND UP0, UPT, UR4, 0x4, UPT ;  /* 0x000000040400788c */ /* 0x000fc8000bf05270 */
[----:B------:R-:W-:Y:S02]  /*2a00*/  USEL UR6, URZ, 0x1, UP0 ;  /* 0x00000001ff067887 */ /* 0x000fe40008000000 */
[----:B------:R-:W-:-:S04]  /*2a10*/  USEL UR4, UR4, URZ, UP0 ;  /* 0x000000ff04047287 */ /* 0x000fc80008000000 */
[----:B------:R-:W-:Y:S01]  /*2a20*/  ULEA UR5, UR4, UR13, 0x3 ;  /* 0x0000000d04057291 */ /* 0x000fe2000f8e18ff */
[----:B------:R-:W-:-:S04]  /*2a30*/  LOP3.LUT R2, R2, UR6, RZ, 0x3c, !PT ;  /* 0x0000000602027c12 */ /* 0x000fc8000f8e3cff */
[----:B-1----:R-:W-:-:S04]  /*2a40*/  SHF.L.U32 R3, R2, 0x1f, RZ ;  /* 0x0000001f02037819 */ /* 0x002fc800000006ff */
[----:B------:R-:W1:Y:S02]  /*2a50*/  SYNCS.PHASECHK.TRANS64.TRYWAIT P0, [UR5], R3 ;  /* 0x00000003ff0075a7 */ /* 0x000e640008001105 */
[----:B-1----:R-:W-:Y:S05]  /*2a60*/  @!P0 BRA `(.L_x_45) ;  /* 0x0000006000308947 */ /* 0x002fea0003800000 */
.L_x_147:
[----:B------:R-:W-:-:S04]  /*2a70*/  UIADD3 UR4, UPT, UPT, UR4, 0x1, URZ ;  /* 0x0000000104047890 */ /* 0x000fc8000fffe0ff */
[----:B------:R-:W-:-:S04]  /*2a80*/  UISETP.NE.AND UP0, UPT, UR4, 0x4, UPT ;  /* 0x000000040400788c */ /* 0x000fc8000bf05270 */
[----:B------:R-:W-:Y:S02]  /*2a90*/  USEL UR5, URZ, 0x1, UP0 ;  /* 0x00000001ff057887 */ /* 0x000fe40008000000 */
[----:B------:R-:W-:-:S04]  /*2aa0*/  USEL UR4, UR4, URZ, UP0 ;  /* 0x000000ff04047287 */ /* 0x000fc80008000000 */
[----:B------:R-:W-:Y:S01]  /*2ab0*/  ULEA UR4, UR4, UR13, 0x3 ;  /* 0x0000000d04047291 */ /* 0x000fe2000f8e18ff */
[----:B------:R-:W-:-:S04]  /*2ac0*/  LOP3.LUT R2, R2, UR5, RZ, 0x3c, !PT ;  /* 0x0000000502027c12 */ /* 0x000fc8000f8e3cff */
[----:B------:R-:W-:Y:S01]  /*2ad0*/  SHF.L.U32 R2, R2, 0x1f, RZ ;  /* 0x0000001f02027819 */ /* 0x000fe200000006ff */
[----:B-1----:R-:W-:-:S07]  /*2ae0*/  IMAD.U32 R0, RZ, RZ, UR4 ;  /* 0x00000004ff007e24 */ /* 0x002fce000f8e00ff */
.L_x_46:
[----:B-1----:R1:W2:Y:S02]  /*2af0*/  SYNCS.PHASECHK.TRANS64.TRYWAIT P0, [R0+URZ], R2 ;  /* 0x00000002000075a7 */ /* 0x0022a400080011ff */
[----:B--2---:R-:W-:Y:S05]  /*2b00*/  @!P0 NANOSLEEP.SYNCS 0x989680 ;  /* 0x009896800000895d */ /* 0x004fea0003900000 */
[----:B------:R-:W2:Y:S02]  /*2b10*/  @!P0 SYNCS.PHASECHK.TRANS64 P0, [R0+URZ], R2 ;  /* 0x00000002000085a7 */ /* 0x000ea400080010ff */
[----:B--2---:R-:W-:Y:S05]  /*2b20*/  @P0 EXIT ;  /* 0x000000000000094d */ /* 0x004fea0003800000 */
[----:B------:R-:W-:Y:S05]  /*2b30*/  BRA `(.L_x_46) ;  /* 0xfffffffc00ec7947 */ /* 0x000fea000383ffff */
.L_x_22:
[----:B------:R-:W-:-:S04]  /*2b40*/  UISETP.NE.AND UP0, UPT, UR47, URZ, UPT ;  /* 0x000000ff2f00728c */ /* 0x000fc8000bf05270 */
[----:B------:R-:W-:-:S09]  /*2b50*/  UISETP.NE.OR UP0, UPT, UR17, 0x1, UP0 ;  /* 0x000000011100788c */ /* 0x000fd20008705670 */
[----:B------:R-:W-:Y:S05]  /*2b60*/  BRA.U UP0, `(.L_x_47) ;  /* 0x0000000500487547 */ /* 0x000fea000b800000 */
[----:B------:R-:W-:Y:S01]  /*2b70*/  ISETP.GE.U32.AND P2, PT, R0, 0x4, PT ;  /* 0x000000040000780c */ /* 0x000fe20003f46070 */
[----:B------:R-:W-:Y:S01]  /*2b80*/  IMAD.MOV.U32 R12, RZ, RZ, 0x1 ;  /* 0x00000001ff0c7424 */ /* 0x000fe200078e00ff */
[----:B------:R-:W-:Y:S02]  /*2b90*/  CS2R R10, SRZ ;  /* 0x00000000000a7805 */ /* 0x000fe4000001ff00 */
[----:B------:R-:W-:Y:S01]  /*2ba0*/  CS2R R8, SRZ ;  /* 0x0000000000087805 */ /* 0x000fe2000001ff00 */
[----:B------:R-:W-:Y:S01]  /*2bb0*/  UMOV UR6, 0x400 ;  /* 0x0000040000067882 */ /* 0x000fe20000000000 */
[----:B------:R-:W-:Y:S01]  /*2bc0*/  UMOV UR5, URZ ;  /* 0x000000ff00057c82 */ /* 0x000fe20008000000 */
[----:B------:R-:W-:-:S12]  /*2bd0*/  ULEA UR6, UR47, UR6, 0x18 ;  /* 0x000000062f067291 */ /* 0x000fd8000f8ec0ff */
.L_x_51:
[----:B------:R-:W-:Y:S02]  /*2be0*/  LEA R2, R8, UR6, 0x3 ;  /* 0x0000000608027c11 */ /* 0x000fe4000f8e18ff */
[----:B------:R-:W-:-:S03]  /*2bf0*/  SHF.L.U32 R4, R9, 0x1f, RZ ;  /* 0x0000001f09047819 */ /* 0x000fc600000006ff */
[----:B------:R-:W-:Y:S01]  /*2c00*/  VIADD R5, R2, 0x100 ;  /* 0x0000010002057836 */ /* 0x000fe20000000000 */
[----:B------:R-:W1:Y:S02]  /*2c10*/  SYNCS.PHASECHK.TRANS64.TRYWAIT P0, [R2+URZ+0xf0], R4 ;  /* 0x0000f004020075a7 */ /* 0x000e6400080011ff */
[----:B-1----:R-:W-:Y:S05]  /*2c20*/  @!P0 BRA `(.L_x_48) ;  /* 0x0000005c00d88947 */ /* 0x002fea0003800000 */
.L_x_148:
[----:B------:R-:W-:Y:S01]  /*2c30*/  ULEA UR4, UR5, UR6, 0x3 ;  /* 0x0000000605047291 */ /* 0x000fe2000f8e18ff */
[----:B-1----:R-:W-:Y:S01]  /*2c40*/  PRMT R2, RZ, 0x654, R5 ;  /* 0x00000654ff027816 */ /* 0x002fe20000000005 */
[----:B------:R-:W-:Y:S01]  /*2c50*/  @!P2 IMAD.MOV.U32 R4, RZ, RZ, 0x10 ;  /* 0x00000010ff04a424 */ /* 0x000fe200078e00ff */
[----:B------:R-:W-:Y:S01]  /*2c60*/  SHF.L.U32 R5, R12, 0x1f, RZ ;  /* 0x0000001f0c057819 */ /* 0x000fe200000006ff */
[----:B------:R-:W-:Y:S01]  /*2c70*/  UIADD3 UR7, UPT, UPT, UR4, 0x90, URZ ;  /* 0x0000009004077890 */ /* 0x000fe2000fffe0ff */
[----:B------:R1:W-:Y:S05]  /*2c80*/  SYNCS.ARRIVE.TRANS64.RED.A1T0 RZ, [R2+URZ], RZ ;  /* 0x000000ff02ff79a7 */ /* 0x0003ea00081004ff */
[----:B------:R-:W-:Y:S01]  /*2c90*/  IMAD.U32 R6, RZ, RZ, UR7 ;  /* 0x00000007ff067e24 */ /* 0x000fe2000f8e00ff */
[----:B------:R-:W2:Y:S04]  /*2ca0*/  SYNCS.PHASECHK.TRANS64.TRYWAIT P0, [UR4+0xa0], R5 ;  /* 0x0000a005ff0075a7 */ /* 0x000ea80008001104 */
[----:B------:R-:W-:Y:S01]  /*2cb0*/  PRMT R6, R0, 0x654, R6 ;  /* 0x0000065400067816 */ /* 0x000fe20000000006 */
[----:B-12---:R-:W-:Y:S06]  /*2cc0*/  @!P0 BRA `(.L_x_49) ;  /* 0x0000005c00c48947 */ /* 0x006fec0003800000 */
.L_x_150:
[----:B------:R-:W-:Y:S01]  /*2cd0*/  ULEA UR8, UR5, UR6, 0x4 ;  /* 0x0000000605087291 */ /* 0x000fe2000f8e20ff */
[----:B------:R-:W-:Y:S01]  /*2ce0*/  SEL R3, R6, R3, !P2 ;  /* 0x0000000306037207 */ /* 0x000fe20005000000 */
[----:B------:R-:W-:Y:S01]  /*2cf0*/  UIADD3 UR9, UPT, UPT, UR4, 0x90, URZ ;  /* 0x0000009004097890 */ /* 0x000fe2000fffe0ff */
[----:B-1----:R-:W-:Y:S01]  /*2d00*/  LEA R2, R11, UR6, 0x3 ;  /* 0x000000060b027c11 */ /* 0x002fe2000f8e18ff */
[----:B------:R-:W-:Y:S01]  /*2d10*/  UIADD3 UR8, UPT, UPT, UR8, 0x120, URZ ;  /* 0x0000012008087890 */ /* 0x000fe2000fffe0ff */
[----:B------:R1:W-:Y:S01]  /*2d20*/  @!P2 SYNCS.ARRIVE.TRANS64.RED RZ, [R3+URZ], R4 ;  /* 0x0000000403ffa9a7 */ /* 0x0003e200080004ff */
[----:B------:R-:W-:Y:S01]  /*2d30*/  UIADD3 UR4, UPT, UPT, UR5, 0x1, URZ ;  /* 0x0000000105047890 */ /* 0x000fe2000fffe0ff */
[----:B------:R-:W-:-:S03]  /*2d40*/  VIADD R8, R8, 0x1 ;  /* 0x0000000108087836 */ /* 0x000fc60000000000 */
[----:B------:R-:W-:Y:S02]  /*2d50*/  UISETP.NE.AND UP0, UPT, UR4, 0x2, UPT ;  /* 0x000000020400788c */ /* 0x000fe4000bf05270 */
[----:B------:R-:W-:Y:S01]  /*2d60*/  ISETP.NE.AND P0, PT, R8, 0x2, PT ;  /* 0x000000020800780c */ /* 0x000fe20003f05270 */
[----:B------:R-:W-:Y:S06]  /*2d70*/  UGETNEXTWORKID.BROADCAST [UR8], [UR9] ;  /* 0x00000000080073ca */ /* 0x000fec0008000100 */
[----:B------:R-:W-:Y:S02]  /*2d80*/  USEL UR7, URZ, 0x1, UP0 ;  /* 0x00000001ff077887 */ /* 0x000fe40008000000 */
[----:B------:R-:W-:-:S04]  /*2d90*/  USEL UR5, UR4, URZ, UP0 ;  /* 0x000000ff04057287 */ /* 0x000fc80008000000 */
[----:B------:R-:W-:Y:S02]  /*2da0*/  LOP3.LUT R12, R12, UR7, RZ, 0x3c, !PT ;  /* 0x000000070c0c7c12 */ /* 0x000fe4000f8e3cff */
[----:B-1----:R-:W-:-:S04]  /*2db0*/  SHF.L.U32 R4, R10, 0x1f, RZ ;  /* 0x0000001f0a047819 */ /* 0x002fc800000006ff */
[----:B------:R-:W1:Y:S02]  /*2dc0*/  SYNCS.PHASECHK.TRANS64.TRYWAIT P1, [R2+URZ+0x90], R4 ;  /* 0x00009004020075a7 */ /* 0x000e6400080211ff */
[----:B-1----:R-:W-:Y:S05]  /*2dd0*/  @!P1 BRA `(.L_x_50) ;  /* 0x0000005c00989947 */ /* 0x002fea0003800000 */
.L_x_151:
[C---:B-1----:R-:W-:Y:S01]  /*2de0*/  LEA R4, R11.reuse, UR6, 0x4 ;  /* 0x000000060b047c11 */ /* 0x042fe2000f8e20ff */
[----:B------:R-:W-:Y:S01]  /*2df0*/  VIADD R2, R2, 0xa0 ;  /* 0x000000a002027836 */ /* 0x000fe20000000000 */
[----:B------:R-:W-:Y:S01]  /*2e00*/  SEL R8, R8, RZ, P0 ;  /* 0x000000ff08087207 */ /* 0x000fe20000000000 */
[----:B------:R-:W-:-:S03]  /*2e10*/  VIADD R11, R11, 0x1 ;  /* 0x000000010b0b7836 */ /* 0x000fc60000000000 */
[----:B------:R-:W1:Y:S01]  /*2e20*/  LDS.128 R4, [R4+0x120] ;  /* 0x0001200004047984 */ /* 0x000e620000000c00 */
[----:B------:R-:W-:Y:S02]  /*2e30*/  PRMT R2, RZ, 0x654, R2 ;  /* 0x00000654ff027816 */ /* 0x000fe40000000002 */
[C---:B------:R-:W-:Y:S01]  /*2e40*/  ISETP.NE.AND P1, PT, R11.reuse, 0x2, PT ;  /* 0x000000020b00780c */ /* 0x040fe20003f25270 */
[----:B------:R-:W-:Y:S01]  /*2e50*/  @!PT LDS RZ, [RZ] ;  /* 0x00000000fffff984 */ /* 0x000fe20000000800 */
[----:B------:R-:W-:Y:S01]  /*2e60*/  @!PT LDS RZ, [RZ] ;  /* 0x00000000fffff984 */ /* 0x000fe20000000800 */
[----:B------:R-:W-:Y:S01]  /*2e70*/  @!PT LDS RZ, [RZ] ;  /* 0x00000000fffff984 */ /* 0x000fe20000000800 */
[----:B------:R-:W-:Y:S01]  /*2e80*/  @!PT LDS RZ, [RZ] ;  /* 0x00000000fffff984 */ /* 0x000fe20000000800 */
[----:B------:R2:W-:Y:S06]  /*2e90*/  MEMBAR.ALL.CTA ;  /* 0x0000000000007992 */ /* 0x0005ec0000008000 */
[----:B--2---:R-:W2:Y:S01]  /*2ea0*/  FENCE.VIEW.ASYNC.S ;  /* 0x00000000000073c6 */ /* 0x004ea20000000000 */
[----:B------:R-:W-:Y:S01]  /*2eb0*/  SEL R11, R11, RZ, P1 ;  /* 0x000000ff0b0b7207 */ /* 0x000fe20000800000 */
[----:B--2---:R2:W-:Y:S01]  /*2ec0*/  SYNCS.ARRIVE.TRANS64.RED.A1T0 RZ, [R2+URZ], RZ ;  /* 0x000000ff02ff79a7 */ /* 0x0045e200081004ff */
[----:B-1----:R-:W-:-:S02]  /*2ed0*/  LOP3.LUT P3, RZ, R6, 0x1, RZ, 0xc0, !PT ;  /* 0x0000000106ff7812 */ /* 0x002fc4000786c0ff */
[----:B------:R-:W-:-:S04]  /*2ee0*/  SEL R4, RZ, 0x1, P1 ;  /* 0x00000001ff047807 */ /* 0x000fc80000800000 */
[----:B------:R-:W-:Y:S02]  /*2ef0*/  LOP3.LUT R10, R10, R4, RZ, 0x3c, !PT ;  /* 0x000000040a0a7212 */ /* 0x000fe400078e3cff */
[----:B--2---:R-:W-:-:S04]  /*2f00*/  SEL R2, RZ, 0x1, P0 ;  /* 0x00000001ff027807 */ /* 0x004fc80000000000 */
[----:B------:R-:W-:Y:S01]  /*2f10*/  LOP3.LUT R9, R9, R2, RZ, 0x3c, !PT ;  /* 0x0000000209097212 */ /* 0x000fe200078e3cff */
[----:B------:R-:W-:Y:S06]  /*2f20*/  @P3 BRA `(.L_x_51) ;  /* 0xfffffffc002c3947 */ /* 0x000fec000383ffff */
[----:B------:R-:W-:Y:S01]  /*2f30*/  ULEA UR4, UR5, UR6, 0x3 ;  /* 0x0000000605047291 */ /* 0x000fe2000f8e18ff */
[----:B------:R-:W-:-:S08]  /*2f40*/  SHF.L.U32 R2, R12, 0x1f, RZ ;  /* 0x0000001f0c027819 */ /* 0x000fd000000006ff */
[----:B------:R-:W1:Y:S02]  /*2f50*/  SYNCS.PHASECHK.TRANS64 P0, [UR4+0xa0], R2 ;  /* 0x0000a002ff0075a7 */ /* 0x000e640008001004 */
[----:B-1----:R-:W-:Y:S05]  /*2f60*/  @P0 BRA `(.L_x_52) ;  /* 0x0000000000080947 */ /* 0x002fea0003800000 */
[----:B------:R-:W1:Y:S02]  /*2f70*/  SYNCS.PHASECHK.TRANS64.TRYWAIT P0, [UR4+0xa0], R2 ;  /* 0x0000a002ff0075a7 */ /* 0x000e640008001104 */
[----:B-1----:R-:W-:Y:S05]  /*2f80*/  @!P0 BRA `(.L_x_53) ;  /* 0x0000005c00408947 */ /* 0x002fea0003800000 */
.L_x_52:
[----:B------:R-:W-:-:S04]  /*2f90*/  UIADD3 UR7, UPT, UPT, UR5, 0x1, URZ ;  /* 0x0000000105077890 */ /* 0x000fc8000fffe0ff */
[----:B------:R-:W-:-:S04]  /*2fa0*/  UISETP.NE.AND UP0, UPT, UR7, 0x2, UPT ;  /* 0x000000020700788c */ /* 0x000fc8000bf05270 */
[----:B------:R-:W-:Y:S02]  /*2fb0*/  USEL UR8, URZ, 0x1, UP0 ;  /* 0x00000001ff087887 */ /* 0x000fe40008000000 */
[----:B------:R-:W-:-:S04]  /*2fc0*/  USEL UR7, UR7, URZ, UP0 ;  /* 0x000000ff07077287 */ /* 0x000fc80008000000 */
[----:B------:R-:W-:Y:S01]  /*2fd0*/  ULEA UR7, UR7, UR6, 0x3 ;  /* 0x0000000607077291 */ /* 0x000fe2000f8e18ff */
[----:B-1----:R-:W-:-:S04]  /*2fe0*/  LOP3.LUT R2, R12, UR8, RZ, 0x3c, !PT ;  /* 0x000000080c027c12 */ /* 0x002fc8000f8e3cff */
[----:B------:R-:W-:-:S04]  /*2ff0*/  SHF.L.U32 R0, R2, 0x1f, RZ ;  /* 0x0000001f02007819 */ /* 0x000fc800000006ff */
[----:B------:R-:W1:Y:S02]  /*3000*/  SYNCS.PHASECHK.TRANS64 P0, [UR7+0xa0], R0 ;  /* 0x0000a000ff0075a7 */ /* 0x000e640008001007 */
[----:B-1----:R-:W-:Y:S05]  /*3010*/  @P0 EXIT ;  /* 0x000000000000094d */ /* 0x002fea0003800000 */
[----:B------:R-:W-:Y:S02]  /*3020*/  SHF.L.U32 R2, R2, 0x1f, RZ ;  /* 0x0000001f02027819 */ /* 0x000fe400000006ff */
[----:B------:R-:W-:-:S07]  /*3030*/  MOV R0, UR7 ;  /* 0x0000000700007c02 */ /* 0x000fce0008000f00 */
.L_x_54:
[----:B-1----:R1:W2:Y:S02]  /*3040*/  SYNCS.PHASECHK.TRANS64.TRYWAIT P0, [R0+URZ+0xa0], R2 ;  /* 0x0000a002000075a7 */ /* 0x0022a400080011ff */
[----:B--2---:R-:W-:Y:S05]  /*3050*/  @!P0 NANOSLEEP.SYNCS 0x989680 ;  /* 0x009896800000895d */ /* 0x004fea0003900000 */
[----:B------:R-:W2:Y:S02]  /*3060*/  @!P0 SYNCS.PHASECHK.TRANS64 P0, [R0+URZ+0xa0], R2 ;  /* 0x0000a002000085a7 */ /* 0x000ea400080010ff */
[----:B--2---:R-:W-:Y:S05]  /*3070*/  @P0 EXIT ;  /* 0x000000000000094d */ /* 0x004fea0003800000 */
[----:B------:R-:W-:Y:S05]  /*3080*/  BRA `(.L_x_54) ;  /* 0xfffffffc00ec7947 */ /* 0x000fea000383ffff */
.L_x_47:
[----:B------:R-:W-:Y:S05]  /*3090*/  BRA.U UP4, `(.L_x_55) ;  /* 0x0000001104447547 */ /* 0x000fea000b800000 */
[----:B------:R-:W-:Y:S01]  /*30a0*/  UMOV UR4, 0x40 ;  /* 0x0000004000047882 */ /* 0x000fe20000000000 */
[----:B------:R-:W-:Y:S01]  /*30b0*/  NOP ;  /* 0x0000000000007918 */ /* 0x000fe20000000000 */
[----:B------:R-:W-:Y:S01]  /*30c0*/  ULEA UR5, UR47, UR4, 0x18 ;  /* 0x000000042f057291 */ /* 0x000fe2000f8ec0ff */
[----:B------:R-:W-:Y:S02]  /*30d0*/  UMOV UR6, 0x400 ;  /* 0x0000040000067882 */ /* 0x000fe40000000000 */
[----:B------:R-:W-:-:S06]  /*30e0*/  ULEA UR6, UR47, UR6, 0x18 ;  /* 0x000000062f067291 */ /* 0x000fcc000f8ec0ff */
[----:B------:R-:W1:Y:S02]  /*30f0*/  LDS.U8 R0, [UR5+0x1c] ;  /* 0x00001c05ff007984 */ /* 0x000e640008000000 */
[----:B-1----:R-:W-:-:S13]  /*3100*/  ISETP.NE.AND P0, PT, R0, RZ, PT ;  /* 0x000000ff0000720c */ /* 0x002fda0003f05270 */
[----:B------:R-:W-:Y:S05]  /*3110*/  @P0 BRA `(.L_x_56) ;  /* 0x0000000000580947 */ /* 0x000fea0003800000 */
[----:B------:R-:W-:-:S13]  /*3120*/  ELECT P0, URZ, PT ;  /* 0x0000000000ff782f */ /* 0x000fda0003800000 */
[----:B------:R-:W-:Y:S05]  /*3130*/  @!P0 BRA `(.L_x_57) ;  /* 0x0000000000608947 */ /* 0x000fea0003800000 */
[----:B------:R-:W-:Y:S01]  /*3140*/  UMOV UR4, 0x10 ;  /* 0x0000001000047882 */ /* 0x000fe20000000000 */
[----:B------:R-:W-:Y:S01]  /*3150*/  HFMA2 R0, -RZ, RZ, 0, 5.9604644775390625e-08 ;  /* 0x00000001ff007431 */ /* 0x000fe200000001ff */
[----:B------:R-:W-:-:S03]  /*3160*/  MOV R3, 0xffff ;  /* 0x0000ffff00037802 */ /* 0x000fc60000000f00 */
[----:B------:R-:W-:Y:S04]  /*3170*/  DEPBAR.LE SB1, 0x36 ;  /* 0x00009d800000791a */ /* 0x000fe80000000000 */
[----:B------:R-:W1:Y:S02]  /*3180*/  UTCATOMSWS.FIND_AND_SET.ALIGN UP0, UR4, UR4 ;  /* 0x00000004000475e3 */ /* 0x000e640008000800 */
[----:B-1----:R-:W-:Y:S01]  /*3190*/  MOV R4, UR4 ;  /* 0x0000000400047c02 */ /* 0x002fe20008000f00 */
[----:B------:R-:W-:Y:S06]  /*31a0*/  BRA.U UP0, `(.L_x_58) ;  /* 0x0000000100187547 */ /* 0x000fec000b800000 */
.L_x_59:
[----:B------:R-:W-:Y:S05]  /*31b0*/  NANOSLEEP 0x64 ;  /* 0x000000640000795d */ /* 0x000fea0003800000 */
[----:B------:R-:W-:-:S05]  /*31c0*/  UMOV UR4, 0x10 ;  /* 0x0000001000047882 */ /* 0x000fca0000000000 */
[----:B------:R-:W-:Y:S04]  /*31d0*/  DEPBAR.LE SB1, 0x36 ;  /* 0x00009d800000791a */ /* 0x000fe80000000000 */
[----:B------:R-:W1:Y:S02]  /*31e0*/  UTCATOMSWS.FIND_AND_SET.ALIGN UP0, UR4, UR4 ;  /* 0x00000004000475e3 */ /* 0x000e640008000800 */
[----:B-1----:R-:W-:Y:S01]  /*31f0*/  MOV R4, UR4 ;  /* 0x0000000400047c02 */ /* 0x002fe20008000f00 */
[----:B------:R-:W-:Y:S05]  /*3200*/  BRA.U !UP0, `(.L_x_59) ;  /* 0xfffffffd08e87547 */ /* 0x000fea000b83ffff */
.L_x_58:
[-C--:B------:R-:W-:Y:S02]  /*3210*/  SHF.L.U32 R3, R3, R4.reuse, RZ ;  /* 0x0000000403037219 */ /* 0x080fe400000006ff */
[----:B------:R-:W-:Y:S01]  /*3220*/  SHF.L.U32 R0, R0, R4, RZ ;  /* 0x0000000400007219 */ /* 0x000fe200000006ff */
[----:B------:R-:W-:Y:S02]  /*3230*/  IMAD.SHL.U32 R4, R4, 0x20, RZ ;  /* 0x0000002004047824 */ /* 0x000fe400078e00ff */
[----:B------:R1:W-:Y:S04]  /*3240*/  ATOMS.OR RZ, [UR5+0x14], R3 ;  /* 0x00001403ffff798c */ /* 0x0003e8000b000005 */
[----:B------:R1:W-:Y:S04]  /*3250*/  ATOMS.OR RZ, [UR5+0x18], R0 ;  /* 0x00001800ffff798c */ /* 0x0003e8000b000005 */
[----:B------:R1:W-:Y:S01]  /*3260*/  STS [UR6+0x140], R4 ;  /* 0x00014004ff007988 */ /* 0x0003e20008000806 */
[----:B------:R-:W-:Y:S05]  /*3270*/  BRA `(.L_x_57) ;  /* 0x0000000000107947 */ /* 0x000fea0003800000 */
.L_x_56:
[----:B------:R-:W-:Y:S02]  /*3280*/  MOV R0, 0xffffffff ;  /* 0xffffffff00007802 */ /* 0x000fe40000000f00 */
[----:B------:R-:W-:-:S03]  /*3290*/  MOV R4, 0x32c0 ;  /* 0x000032c000047802 */ /* 0x000fc60000000f00 */
[----:B------:R1:W-:Y:S04]  /*32a0*/  STS [UR6+0x140], R0 ;  /* 0x00014000ff007988 */ /* 0x0003e80008000806 */
[----:B-1---5:R-:W-:Y:S05]  /*32b0*/  CALL.REL.NOINC `($__internal_1_$__cuda_sm10x_tcgen05_guardrail_trap_phase_invalid_during_alloc) ;  /* 0x00000060008c7944 */ /* 0x022fea0003c00000 */
.L_x_57:
[----:B------:R-:W-:Y:S05]  /*32c0*/  WARPSYNC.ALL ;  /* 0x0000000000007948 */ /* 0x000fea0003800000 */
[----:B------:R-:W2:Y:S01]  /*32d0*/  S2UR UR4, SR_CgaCtaId ;  /* 0x00000000000479c3 */ /* 0x000ea20000008800 */
[----:B------:R-:W-:Y:S01]  /*32e0*/  UMOV UR41, 0x400 ;  /* 0x0000040000297882 */ /* 0x000fe20000000000 */
[----:B------:R-:W-:-:S06]  /*32f0*/  NOP ;  /* 0x0000000000007918 */ /* 0x000fcc0000000000 */
[----:B------:R-:W-:Y:S06]  /*3300*/  BAR.ARV 0x6, 0xa0 ;  /* 0x0182800000007b1d */ /* 0x000fec0000002000 */
[----:B------:R-:W3:Y:S01]  /*3310*/  LDCU UR6, c[0x0][0x38c] ;  /* 0x00007180ff0677ac */ /* 0x000ee20008000800 */
[----:B------:R-:W-:Y:S01]  /*3320*/  LOP3.LUT R2, R2, 0xffff, RZ, 0xc0, !PT ;  /* 0x0000ffff02027812 */ /* 0x000fe200078ec0ff */
[----:B------:R-:W-:Y:S01]  /*3330*/  IMAD.MOV.U32 R11, RZ, RZ, 0x1 ;  /* 0x00000001ff0b7424 */ /* 0x000fe200078e00ff */
[----:B------:R-:W-:Y:S01]  /*3340*/  CS2R R8, SRZ ;  /* 0x0000000000087805 */ /* 0x000fe2000001ff00 */
[----:B------:R-:W4:Y:S01]  /*3350*/  LDCU UR7, c[0x0][0x38c] ;  /* 0x00007180ff0777ac */ /* 0x000f220008000800 */
[----:B------:R-:W-:Y:S01]  /*3360*/  R2UR UR42, R2 ;  /* 0x00000000022a72ca */ /* 0x000fe200000e0000 */
[----:B------:R-:W-:Y:S01]  /*3370*/  IMAD.MOV.U32 R10, RZ, RZ, RZ ;  /* 0x000000ffff0a7224 */ /* 0x000fe200078e00ff */
[----:B------:R-:W-:Y:S01]  /*3380*/  UMOV UR45, URZ ;  /* 0x000000ff002d7c82 */ /* 0x000fe20008000000 */
[----:B------:R-:W-:Y:S01]  /*3390*/  UMOV UR39, URZ ;  /* 0x000000ff00277c82 */ /* 0x000fe20008000000 */
[----:B--2---:R-:W-:Y:S01]  /*33a0*/  ULEA UR41, UR4, UR41, 0x18 ;  /* 0x0000002904297291 */ /* 0x004fe2000f8ec0ff */
[----:B------:R-:W-:Y:S01]  /*33b0*/  UMOV UR62, 0x0 ;  /* 0x00000000003e7882 */ /* 0x000fe20000000000 */
[----:B------:R-:W-:-:S02]  /*33c0*/  UMOV UR63, 0x4200010 ;  /* 0x04200010003f7882 */ /* 0x000fc40000000000 */
[----:B------:R-:W-:Y:S02]  /*33d0*/  UIADD3 UR5, UPT, UPT, UR41, 0x4400, URZ ;  /* 0x0000440029057890 */ /* 0x000fe4000fffe0ff */
[----:B------:R-:W-:Y:S02]  /*33e0*/  UIADD3 UR4, UPT, UPT, UR41, 0x14400, URZ ;  /* 0x0001440029047890 */ /* 0x000fe4000fffe0ff */
[----:B---3--:R-:W-:Y:S01]  /*33f0*/  UIADD3 UR6, UPT, UPT, UR6, 0x7f, URZ ;  /* 0x0000007f06067890 */ /* 0x008fe2000fffe0ff */
[----:B-1----:R-:W1:Y:S01]  /*3400*/  LDS R0, [UR41+0x140] ;  /* 0x00014029ff007984 */ /* 0x002e620008000800 */
[----:B------:R-:W-:Y:S02]  /*3410*/  USHF.R.U32.HI UR5, URZ, 0x4, UR5 ;  /* 0x00000004ff057899 */ /* 0x000fe40008011605 */
[----:B------:R-:W-:Y:S02]  /*3420*/  USHF.R.S32.HI UR47, URZ, 0x1f, UR6 ;  /* 0x0000001fff2f7899 */ /* 0x000fe40008011406 */
[----:B------:R-:W-:-:S02]  /*3430*/  USHF.R.U32.HI UR4, URZ, 0x4, UR4 ;  /* 0x00000004ff047899 */ /* 0x000fc40008011604 */
[----:B------:R-:W-:Y:S02]  /*3440*/  ULEA.HI UR47, UR47, UR6, URZ, 0x7 ;  /* 0x000000062f2f7291 */ /* 0x000fe4000f8f38ff */
[----:B------:R-:W-:Y:S02]  /*3450*/  ULOP3.LUT UR5, UR5, 0x3fff, URZ, 0xc0, !UPT ;  /* 0x00003fff05057892 */ /* 0x000fe4000f8ec0ff */
[----:B------:R-:W-:Y:S02]  /*3460*/  USHF.R.S32.HI UR47, URZ, 0x7, UR47 ;  /* 0x00000007ff2f7899 */ /* 0x000fe4000801142f */
[----:B------:R-:W-:Y:S02]  /*3470*/  ULOP3.LUT UR4, UR4, 0x3fff, URZ, 0xc0, !UPT ;  /* 0x00003fff04047892 */ /* 0x000fe4000f8ec0ff */
[----:B------:R-:W-:Y:S01]  /*3480*/  UISETP.LT.AND UP0, UPT, UR47, 0x1, UPT ;  /* 0x000000012f00788c */ /* 0x000fe2000bf01270 */
[----:B------:R-:W-:Y:S01]  /*3490*/  UMOV UR60, 0x0 ;  /* 0x00000000003c7882 */ /* 0x000fe20000000000 */
[----:B------:R-:W-:-:S02]  /*34a0*/  UMOV UR61, 0x4200010 ;  /* 0x04200010003d7882 */ /* 0x000fc40000000000 */
[----:B------:R-:W-:Y:S01]  /*34b0*/  USEL UR64, UR47, 0x1, !UP0 ;  /* 0x000000012f407887 */ /* 0x000fe2000c000000 */
[----:B------:R-:W-:Y:S01]  /*34c0*/  UMOV UR58, 0x0 ;  /* 0x00000000003a7882 */ /* 0x000fe20000000000 */
[----:B------:R-:W-:Y:S01]  /*34d0*/  UMOV UR59, 0x4200010 ;  /* 0x04200010003b7882 */ /* 0x000fe20000000000 */
[----:B------:R-:W-:Y:S01]  /*34e0*/  UMOV UR56, 0x0 ;  /* 0x0000000000387882 */ /* 0x000fe20000000000 */
[----:B------:R-:W-:Y:S01]  /*34f0*/  UMOV UR57, 0x4200010 ;  /* 0x0420001000397882 */ /* 0x000fe20000000000 */
[----:B------:R-:W-:Y:S01]  /*3500*/  UMOV UR54, 0x0 ;  /* 0x0000000000367882 */ /* 0x000fe20000000000 */
[----:B------:R-:W-:Y:S01]  /*3510*/  UMOV UR55, 0x4200010 ;  /* 0x0420001000377882 */ /* 0x000fe20000000000 */
[----:B------:R-:W-:Y:S01]  /*3520*/  UMOV UR52, 0x0 ;  /* 0x0000000000347882 */ /* 0x000fe20000000000 */
[----:B------:R-:W-:Y:S01]  /*3530*/  UMOV UR53, 0x4200010 ;  /* 0x0420001000357882 */ /* 0x000fe20000000000 */
[----:B------:R-:W-:Y:S02]  /*3540*/  ULOP3.LUT UR43, UR5, 0x10000, URZ, 0xfc, !UPT ;  /* 0x00010000052b7892 */ /* 0x000fe4000f8efcff */
[----:B------:R-:W-:-:S02]  /*3550*/  ULOP3.LUT UR44, UR4, 0x10000, URZ, 0xfc, !UPT ;  /* 0x00010000042c7892 */ /* 0x000fc4000f8efcff */
[----:B------:R-:W-:Y:S02]  /*3560*/  UIADD3 UR64, UPT, UPT, -UR64, URZ, URZ ;  /* 0x000000ff40407290 */ /* 0x000fe4000fffe1ff */
[----:B----4-:R-:W-:Y:S01]  /*3570*/  UISETP.GE.AND UP4, UPT, UR7, 0x1, UPT ;  /* 0x000000010700788c */ /* 0x010fe2000bf86270 */
[----:B------:R-:W-:Y:S01]  /*3580*/  UMOV UR50, 0x0 ;  /* 0x0000000000327882 */ /* 0x000fe20000000000 */
[----:B------:R-:W-:Y:S01]  /*3590*/  UMOV UR51, 0x4200010 ;  /* 0x0420001000337882 */ /* 0x000fe20000000000 */
[----:B------:R-:W-:Y:S01]  /*35a0*/  UMOV UR48, 0x0 ;  /* 0x0000000000307882 */ /* 0x000fe20000000000 */
[----:B-1----:R-:W-:Y:S01]  /*35b0*/  R2UR UR65, R0 ;  /* 0x00000000004172ca */ /* 0x002fe200000e0000 */
[----:B------:R-:W-:-:S14]  /*35c0*/  UMOV UR49, 0x4200010 ;  /* 0x0420001000317882 */ /* 0x000fdc0000000000 */
.L_x_66:
[----:B------:R-:W-:Y:S02]  /*35d0*/  LEA R0, R10, UR41, 0x3 ;  /* 0x000000290a007c11 */ /* 0x000fe4000f8e18ff */
[----:B------:R-:W-:Y:S02]  /*35e0*/  SHF.L.U32 R2, R9, 0x1f, RZ ;  /* 0x0000001f09027819 */ /* 0x000fe400000006ff */
[----:B------:R-:W-:Y:S01]  /*35f0*/  PLOP3.LUT P0, PT, PT, PT, UP4, 0x80, 0x8 ;  /* 0x000000000008781c */ /* 0x000fe20003f0f048 */
[----:B------:R-:W-:Y:S01]  /*3600*/  VIADD R3, R0, 0xa0 ;  /* 0x000000a000037836 */ /* 0x000fe20000000000 */
[----:B-1----:R-:W1:Y:S02]  /*3610*/  SYNCS.PHASECHK.TRANS64.TRYWAIT P1, [R0+URZ+0x90], R2 ;  /* 0x00009002000075a7 */ /* 0x002e6400080211ff */
[----:B-1-3--:R-:W-:Y:S09]  /*3620*/  @!P1 BRA `(.L_x_60) ;  /* 0x0000005400b09947 */ /* 0x00aff20003800000 */
.L_x_153:
[----:B------:R-:W-:Y:S01]  /*3630*/  LEA R4, R10, UR41, 0x4 ;  /* 0x000000290a047c11 */ /* 0x000fe2000f8e20ff */
[----:B------:R-:W-:Y:S01]  /*3640*/  @UP4 ULEA UR4, UR39, UR41, 0x3 ;  /* 0x0000002927044291 */ /* 0x000fe2000f8e18ff */
[----:B------:R-:W-:Y:S01]  /*3650*/  PLOP3.LUT P2, PT, PT, PT, PT, 0x80, 0x8 ;  /* 0x000000000008781c */ /* 0x000fe20003f4f070 */
[----:B------:R-:W-:Y:S01]  /*3660*/  ULEA UR46, UR45, UR41, 0x3 ;  /* 0x000000292d2e7291 */ /* 0x000fe2000f8e18ff */
[----:B------:R-:W-:Y:S02]  /*3670*/  PRMT R3, RZ, 0x654, R3 ;  /* 0x00000654ff037816 */ /* 0x000fe40000000003 */
[----:B------:R-:W2:Y:S01]  /*3680*/  LDS.128 R4, [R4+0x120] ;  /* 0x0001200004047984 */ /* 0x000ea20000000c00 */
[----:B-1----:R-:W-:Y:S02]  /*3690*/  @P0 SHF.L.U32 R2, R8, 0x1f, RZ ;  /* 0x0000001f08020819 */ /* 0x002fe400000006ff */
[----:B------:R-:W-:Y:S01]  /*36a0*/  SHF.L.U32 R0, R11, 0x1f, RZ ;  /* 0x0000001f0b007819 */ /* 0x000fe200000006ff */
[----:B------:R-:W-:Y:S01]  /*36b0*/  @!PT LDS RZ, [RZ] ;  /* 0x00000000fffff984 */ /* 0x000fe20000000800 */
[----:B------:R-:W-:Y:S01]  /*36c0*/  @!PT LDS RZ, [RZ] ;  /* 0x00000000fffff984 */ /* 0x000fe20000000800 */
[----:B------:R-:W-:Y:S01]  /*36d0*/  @!PT LDS RZ, [RZ] ;  /* 0x00000000fffff984 */ /* 0x000fe20000000800 */
[----:B------:R-:W-:Y:S01]  /*36e0*/  @!PT LDS RZ, [RZ] ;  /* 0x00000000fffff984 */ /* 0x000fe20000000800 */
[----:B------:R1:W-:Y:S06]  /*36f0*/  MEMBAR.ALL.CTA ;  /* 0x0000000000007992 */ /* 0x0003ec0000008000 */
[----:B-1----:R-:W1:Y:S02]  /*3700*/  FENCE.VIEW.ASYNC.S ;  /* 0x00000000000073c6 */ /* 0x002e640000000000 */
[----:B-1----:R1:W-:Y:S01]  /*3710*/  SYNCS.ARRIVE.TRANS64.RED.A1T0 RZ, [R3+URZ], RZ ;  /* 0x000000ff03ff79a7 */ /* 0x0023e200081004ff */
[----:B------:R1:W3:Y:S01]  /*3720*/  @P0 SYNCS.PHASECHK.TRANS64.TRYWAIT P2, [UR4], R2 ;  /* 0x00000002ff0005a7 */ /* 0x0002e20008041104 */
[----:B------:R-:W-:Y:S01]  /*3730*/  ULEA.HI UR4, UR45, UR45, URZ, 0x1 ;  /* 0x0000002d2d047291 */ /* 0x000fe2000f8f08ff */
[----:B--2---:R-:W-:-:S03]  /*3740*/  LOP3.LUT P1, RZ, R6, 0x1, RZ, 0xc0, !PT ;  /* 0x0000000106ff7812 */ /* 0x004fc6000782c0ff */
[----:B------:R-:W-:Y:S02]  /*3750*/  USHF.L.U32 UR5, UR4, 0x6, URZ ;  /* 0x0000000604057899 */ /* 0x000fe400080006ff */
[----:B------:R-:W-:Y:S02]  /*3760*/  ULOP3.LUT UR36, UR4, 0xffe, URZ, 0xc0, !UPT ;  /* 0x00000ffe04247892 */ /* 0x000fe4000f8ec0ff */
[----:B------:R-:W-:Y:S02]  /*3770*/  ULOP3.LUT UR4, UR5, 0xffffff80, URZ, 0xc0, !UPT ;  /* 0xffffff8005047892 */ /* 0x000fe4000f8ec0ff */
[----:B------:R-:W-:Y:S02]  /*3780*/  UIADD3 UR36, UPT, UPT, -UR36, UR45, URZ ;  /* 0x0000002d24247290 */ /* 0x000fe4000fffe1ff */
[----:B------:R-:W-:Y:S01]  /*3790*/  UIADD3 UR4, UPT, UPT, UR65, UR4, URZ ;  /* 0x0000000441047290 */ /* 0x000fe2000fffe0ff */
[----:B------:R-:W2:Y:S03]  /*37a0*/  SYNCS.PHASECHK.TRANS64.TRYWAIT P0, [UR46+0xd0], R0 ;  /* 0x0000d000ff0075a7 */ /* 0x000ea6000800112e */
[----:B------:R-:W-:Y:S01]  /*37b0*/  ULEA UR36, UR36, UR4, 0x14 ;  /* 0x0000000424247291 */ /* 0x000fe2000f8ea0ff */
[----:B-123--:R-:W-:Y:S11]  /*37c0*/  @!P0 BRA `(.L_x_61) ;  /* 0x00000054005c8947 */ /* 0x00eff60003800000 */
.L_x_155:
[----:B------:R-:W-:Y:S01]  /*37d0*/  IADD3 R10, PT, PT, R10, 0x1, RZ ;  /* 0x000000010a0a7810 */ /* 0x000fe20007ffe0ff */
[----:B------:R-:W-:Y:S06]  /*37e0*/  BRA.U !UP4, `(.L_x_62) ;  /* 0x000000050c107547 */ /* 0x000fec000b800000 */
[----:B------:R-:W-:Y:S01]  /*37f0*/  UPLOP3.LUT UP2, UPT, UPT, UPT, UPT, 0x40, 0x4 ;  /* 0x000000000004789c */ /* 0x000fe20003f4e870 */
[----:B------:R-:W-:Y:S01]  /*3800*/  UMOV UR38, UR64 ;  /* 0x0000004000267c82 */ /* 0x000fe20008000000 */
[----:B------:R-:W-:Y:S01]  /*3810*/  UMOV UR37, UR47 ;  /* 0x0000002f00257c82 */ /* 0x000fe20008000000 */
[----:B------:R-:W-:-:S08]  /*3820*/  UMOV UR5, UR39 ;  /* 0x0000002700057c82 */ /* 0x000fd00008000000 */
.L_x_65:
[----:B------:R-:W-:Y:S02]  /*3830*/  UIADD3 UR38, UPT, UPT, UR38, 0x1, URZ ;  /* 0x0000000126267890 */ /* 0x000fe4000fffe0ff */
[----:B------:R-:W-:Y:S02]  /*3840*/  ULEA UR7, UR5, UR41, 0x3 ;  /* 0x0000002905077291 */ /* 0x000fe4000f8e18ff */
[----:B------:R-:W-:Y:S01]  /*3850*/  UISETP.NE.AND UP3, UPT, UR38, URZ, UPT ;  /* 0x000000ff2600728c */ /* 0x000fe2000bf65270 */
[----:B--23--:R-:W-:Y:S10]  /*3860*/  @P2 BRA `(.L_x_63) ;  /* 0x00000000000c2947 */ /* 0x00cff40003800000 */
[----:B-1----:R-:W-:Y:S04]  /*3870*/  SHF.L.U32 R2, R8, 0x1f, RZ ;  /* 0x0000001f08027819 */ /* 0x002fe800000006ff */
[----:B------:R-:W1:Y:S02]  /*3880*/  SYNCS.PHASECHK.TRANS64.TRYWAIT P0, [UR7], R2 ;  /* 0x00000002ff0075a7 */ /* 0x000e640008001107 */
[----:B-1----:R-:W-:Y:S05]  /*3890*/  @!P0 BRA `(.L_x_64) ;  /* 0x0000005400408947 */ /* 0x002fea0003800000 */
.L_x_63:
[----:B------:R-:W-:Y:S01]  /*38a0*/  UISETP.NE.AND UP0, UPT, UR37, 0x1, UPT ;  /* 0x000000012500788c */ /* 0x000fe2000bf05270 */
[----:B------:R-:W-:Y:S01]  /*38b0*/  PLOP3.LUT P2, PT, PT, PT, PT, 0x80, 0x8 ;  /* 0x000000000008781c */ /* 0x000fe20003f4f070 */
[----:B------:R-:W-:Y:S02]  /*38c0*/  UIADD3 UR4, UPT, UPT, UR5, 0x1, URZ ;  /* 0x0000000105047890 */ /* 0x000fe4000fffe0ff */
[----:B------:R-:W-:Y:S02]  /*38d0*/  UIADD3 UR40, UPT, UPT, UR7, 0x20, URZ ;  /* 0x0000002007287890 */ /* 0x000fe4000fffe0ff */
[----:B------:R-:W-:Y:S01]  /*38e0*/  UISETP.NE.AND UP1, UPT, UR4, 0x4, UPT ;  /* 0x000000040400788c */ /* 0x000fe2000bf25270 */
[----:B------:R-:W-:Y:S01]  /*38f0*/  PLOP3.LUT P0, PT, PT, PT, UP0, 0x80, 0x8 ;  /* 0x000000000008781c */ /* 0x000fe20003f0f008 */
[----:B------:R-:W-:Y:S02]  /*3900*/  UIADD3 UR37, UPT, UPT, UR37, -0x1, URZ ;  /* 0xffffffff25257890 */ /* 0x000fe4000fffe0ff */
[----:B------:R-:W-:Y:S02]  /*3910*/  USEL UR6, URZ, 0x1, UP1 ;  /* 0x00000001ff067887 */ /* 0x000fe40008800000 */
[----:B------:R-:W-:Y:S01]  /*3920*/  USEL UR39, UR4, URZ, UP1 ;  /* 0x000000ff04277287 */ /* 0x000fe20008800000 */
[----:B------:R-:W-:Y:S01]  /*3930*/  UMOV UR7, 0x40004040 ;  /* 0x4000404000077882 */ /* 0x000fe20000000000 */
[----:B------:R-:W-:Y:S02]  /*3940*/  UMOV UR35, 0x40004040 ;  /* 0x4000404000237882 */ /* 0x000fe40000000000 */
[----:B------:R-:W-:Y:S01]  /*3950*/  @UP0 ULEA UR4, UR39, UR41, 0x3 ;  /* 0x0000002927040291 */ /* 0x000fe2000f8e18ff */
[----:B------:R-:W-:Y:S01]  /*3960*/  LOP3.LUT R8, R8, UR6, RZ, 0x3c, !PT ;  /* 0x0000000608087c12 */ /* 0x000fe2000f8e3cff */
[----:B------:R-:W-:Y:S01]  /*3970*/  ULEA UR6, UR5, UR44, 0xb ;  /* 0x0000002c05067291 */ /* 0x000fe2000f8e58ff */
[----:B------:R-:W-:Y:S02]  /*3980*/  UMOV UR33, 0x40004040 ;  /* 0x4000404000217882 */ /* 0x000fe40000000000 */
[----:B-1----:R-:W-:Y:S01]  /*3990*/  @P0 SHF.L.U32 R0, R8, 0x1f, RZ ;  /* 0x0000001f08000819 */ /* 0x002fe200000006ff */
[----:B------:R-:W-:Y:S02]  /*39a0*/  UIADD3 UR34, UPT, UPT, UR6, 0x2, URZ ;  /* 0x0000000206227890 */ /* 0x000fe4000fffe0ff */
[----:B------:R-:W-:Y:S01]  /*39b0*/  UIADD3 UR30, UPT, UPT, UR6, 0x4, URZ ;  /* 0x00000004061e7890 */ /* 0x000fe2000fffe0ff */
[----:B------:R2:W3:Y:S01]  /*39c0*/  @P0 SYNCS.PHASECHK.TRANS64.TRYWAIT P2, [UR4], R0 ;  /* 0x00000000ff0005a7 */ /* 0x0004e20008041104 */
[----:B------:R-:W-:Y:S02]  /*39d0*/  ULEA UR4, UR5, UR43, 0xa ;  /* 0x0000002b05047291 */ /* 0x000fe4000f8e50ff */
[----:B------:R-:W-:Y:S02]  /*39e0*/  UIADD3 UR26, UPT, UPT, UR6, 0x6, URZ ;  /* 0x00000006061a7890 */ /* 0x000fe4000fffe0ff */
        /* <DEDUP_REMOVED lines=10> */
[----:B------:R-:W-:Y:S01]  /*3a90*/  UIADD3 UR8, UPT, UPT, UR4, 0x206, URZ ;  /* 0x0000020604087890 */ /* 0x000fe2000fffe0ff */
[----:B------:R-:W-:Y:S01]  /*3aa0*/  UMOV UR5, 0x40004040 ;  /* 0x4000404000057882 */ /* 0x000fe20000000000 */
[----:B------:R-:W-:Y:S01]  /*3ab0*/  UMOV UR31, 0x40004040 ;  /* 0x40004040001f7882 */ /* 0x000fe20000000000 */
[----:B------:R1:W-:Y:S01]  /*3ac0*/  UTCHMMA gdesc[UR4], gdesc[UR6], tmem[UR36], tmem[UR62], idesc[UR63], UP2 ;  /* 0x00ff3e06040075ea */ /* 0x0003e20009000024 */
[----:B------:R-:W-:Y:S01]  /*3ad0*/  UPLOP3.LUT UP2, UPT, UPT, UPT, UPT, 0x80, 0x8 ;  /* 0x000000000008789c */ /* 0x000fe20003f4f070 */
[----:B------:R2:W-:Y:S01]  /*3ae0*/  UTCHMMA gdesc[UR32], gdesc[UR34], tmem[UR36], tmem[UR60], idesc[UR61], UPT ;  /* 0x00ff3c22200075ea */ /* 0x0005e2000b800024 */
[----:B------:R-:W-:Y:S01]  /*3af0*/  UMOV UR29, 0x40004040 ;  /* 0x40004040001d7882 */ /* 0x000fe20000000000 */
[----:B------:R-:W-:Y:S01]  /*3b00*/  UMOV UR27, 0x40004040 ;  /* 0x40004040001b7882 */ /* 0x000fe20000000000 */
        /* <DEDUP_REMOVED lines=12> */
[----:B------:R-:W-:Y:S01]  /*3bd0*/  UMOV UR9, 0x40004040 ;  /* 0x4000404000097882 */ /* 0x000fe20000000000 */
[----:B------:R2:W-:Y:S01]  /*3be0*/  UTCHMMA gdesc[UR12], gdesc[UR14], tmem[UR36], tmem[UR50], idesc[UR51], UPT ;  /* 0x00ff320e0c0075ea */ /* 0x0005e2000b800024 */
[----:B------:R2:W-:Y:S01]  /*3bf0*/  UTCHMMA gdesc[UR8], gdesc[UR10], tmem[UR36], tmem[UR48], idesc[UR49], UPT ;  /* 0x00ff300a080075ea */ /* 0x0005e2000b800024 */
[----:B------:R2:W-:Y:S01]  /*3c00*/  UTCBAR.MULTICAST [UR40], URZ, UR42 ;  /* 0x000000ff280073e9 */ /* 0x0005e2000800082a */
[----:B-1----:R-:W-:Y:S01]  /*3c10*/  UMOV UR5, UR39 ;  /* 0x0000002700057c82 */ /* 0x002fe20008000000 */
[----:B------:R-:W-:Y:S05]  /*3c20*/  BRA.U UP3, `(.L_x_65) ;  /* 0xfffffffd03007547 */ /* 0x000fea000b83ffff */
.L_x_62:
[----:B------:R-:W-:Y:S01]  /*3c30*/  UIADD3 UR4, UPT, UPT, UR45, 0x1, URZ ;  /* 0x000000012d047890 */ /* 0x000fe2000fffe0ff */
[C---:B------:R-:W-:Y:S01]  /*3c40*/  ISETP.NE.AND P0, PT, R10.reuse, 0x2, PT ;  /* 0x000000020a00780c */ /* 0x040fe20003f05270 */
[----:B------:R-:W-:Y:S02]  /*3c50*/  UIADD3 UR5, UPT, UPT, UR46, 0xb0, URZ ;  /* 0x000000b02e057890 */ /* 0x000fe4000fffe0ff */
[----:B------:R-:W-:Y:S01]  /*3c60*/  UISETP.NE.AND UP0, UPT, UR4, 0x4, UPT ;  /* 0x000000040400788c */ /* 0x000fe2000bf05270 */
[----:B-12---:R-:W-:Y:S02]  /*3c70*/  SEL R0, RZ, 0x1, P0 ;  /* 0x00000001ff007807 */ /* 0x006fe40000000000 */
[----:B------:R-:W-:Y:S01]  /*3c80*/  SEL R10, R10, RZ, P0 ;  /* 0x000000ff0a0a7207 */ /* 0x000fe20000000000 */
[----:B------:R-:W-:Y:S01]  /*3c90*/  USEL UR6, URZ, 0x1, UP0 ;  /* 0x00000001ff067887 */ /* 0x000fe20008000000 */
[----:B------:R-:W-:Y:S01]  /*3ca0*/  LOP3.LUT R9, R9, R0, RZ, 0x3c, !PT ;  /* 0x0000000009097212 */ /* 0x000fe200078e3cff */
[----:B------:R-:W-:Y:S01]  /*3cb0*/  USEL UR45, UR4, URZ, UP0 ;  /* 0x000000ff042d7287 */ /* 0x000fe20008000000 */
[----:B------:R1:W-:Y:S03]  /*3cc0*/  UTCBAR [UR5], URZ ;  /* 0x000000ff050073e9 */ /* 0x0003e600080000ff */
[----:B------:R-:W-:Y:S01]  /*3cd0*/  LOP3.LUT R11, R11, UR6, RZ, 0x3c, !PT ;  /* 0x000000060b0b7c12 */ /* 0x000fe2000f8e3cff */
[----:B------:R-:W-:Y:S07]  /*3ce0*/  @P1 BRA `(.L_x_66) ;  /* 0xfffffff800381947 */ /* 0x000fee000383ffff */
[----:B------:R-:W2:Y:S01]  /*3cf0*/  S2UR UR8, SR_CgaCtaId ;  /* 0x00000000000879c3 */ /* 0x000ea20000008800 */
[----:B------:R-:W-:Y:S01]  /*3d00*/  ELECT P0, URZ, PT ;  /* 0x0000000000ff782f */ /* 0x000fe20003800000 */
[----:B------:R-:W-:Y:S01]  /*3d10*/  IMAD.MOV.U32 R0, RZ, RZ, 0x1 ;  /* 0x00000001ff007424 */ /* 0x000fe200078e00ff */
[----:B------:R-:W-:Y:S01]  /*3d20*/  UIADD3 UR41, UPT, UPT, UR41, 0xd0, URZ ;  /* 0x000000d029297890 */ /* 0x000fe2000fffe0ff */
[----:B------:R-:W-:Y:S01]  /*3d30*/  SHF.L.U32 R2, R11, 0x1f, RZ ;  /* 0x0000001f0b027819 */ /* 0x000fe200000006ff */
[----:B------:R-:W-:-:S03]  /*3d40*/  UMOV UR4, 0x40 ;  /* 0x0000004000047882 */ /* 0x000fc60000000000 */
[----:B------:R-:W-:Y:S01]  /*3d50*/  UVIRTCOUNT.DEALLOC.SMPOOL 0x80 ;  /* 0x000000800000784c */ /* 0x000fe20000000000 */
[----:B--2---:R-:W-:Y:S02]  /*3d60*/  ULEA UR8, UR8, UR4, 0x18 ;  /* 0x0000000408087291 */ /* 0x004fe4000f8ec0ff */
[----:B------:R-:W-:-:S07]  /*3d70*/  ULEA UR4, UR45, UR41, 0x3 ;  /* 0x000000292d047291 */ /* 0x000fce000f8e18ff */
[----:B------:R2:W-:Y:S02]  /*3d80*/  @P0 STS.U8 [UR8+0x1c], R0 ;  /* 0x00001c00ff000988 */ /* 0x0005e40008000008 */
[----:B------:R-:W4:Y:S02]  /*3d90*/  SYNCS.PHASECHK.TRANS64.TRYWAIT P0, [UR4], R2 ;  /* 0x00000002ff0075a7 */ /* 0x000f240008001104 */
[----:B--2-4-:R-:W-:Y:S05]  /*3da0*/  @!P0 BRA `(.L_x_67) ;  /* 0x0000005000148947 */ /* 0x014fea0003800000 */
.L_x_158:
[----:B------:R-:W-:-:S04]  /*3db0*/  UIADD3 UR4, UPT, UPT, UR45, 0x1, URZ ;  /* 0x000000012d047890 */ /* 0x000fc8000fffe0ff */
[----:B------:R-:W-:-:S04]  /*3dc0*/  UISETP.NE.AND UP0, UPT, UR4, 0x4, UPT ;  /* 0x000000040400788c */ /* 0x000fc8000bf05270 */
[----:B------:R-:W-:Y:S02]  /*3dd0*/  USEL UR6, URZ, 0x1, UP0 ;  /* 0x00000001ff067887 */ /* 0x000fe40008000000 */
[----:B------:R-:W-:-:S04]  /*3de0*/  USEL UR4, UR4, URZ, UP0 ;  /* 0x000000ff04047287 */ /* 0x000fc80008000000 */
[----:B-1----:R-:W-:Y:S01]  /*3df0*/  ULEA UR5, UR4, UR41, 0x3 ;  /* 0x0000002904057291 */ /* 0x002fe2000f8e18ff */
[----:B--2---:R-:W-:-:S04]  /*3e00*/  LOP3.LUT R2, R11, UR6, RZ, 0x3c, !PT ;  /* 0x000000060b027c12 */ /* 0x004fc8000f8e3cff */
[----:B------:R-:W-:-:S04]  /*3e10*/  SHF.L.U32 R3, R2, 0x1f, RZ ;  /* 0x0000001f02037819 */ /* 0x000fc800000006ff */
[----:B------:R-:W1:Y:S02]  /*3e20*/  SYNCS.PHASECHK.TRANS64.TRYWAIT P0, [UR5], R3 ;  /* 0x00000003ff0075a7 */ /* 0x000e640008001105 */
[----:B-1----:R-:W-:Y:S05]  /*3e30*/  @!P0 BRA `(.L_x_68) ;  /* 0x0000005000088947 */ /* 0x002fea0003800000 */
.L_x_160:
        /* <DEDUP_REMOVED lines=9> */
.L_x_162:
[----:B------:R-:W-:-:S04]  /*3ed0*/  UIADD3 UR4, UPT, UPT, UR4, 0x1, URZ ;  /* 0x0000000104047890 */ /* 0x000fc8000fffe0ff */
[----:B------:R-:W-:-:S04]  /*3ee0*/  UISETP.NE.AND UP0, UPT, UR4, 0x4, UPT ;  /* 0x000000040400788c */ /* 0x000fc8000bf05270 */
[----:B------:R-:W-:Y:S02]  /*3ef0*/  USEL UR5, URZ, 0x1, UP0 ;  /* 0x00000001ff057887 */ /* 0x000fe40008000000 */
[----:B------:R-:W-:-:S04]  /*3f00*/  USEL UR4, UR4, URZ, UP0 ;  /* 0x000000ff04047287 */ /* 0x000fc80008000000 */
[----:B------:R-:W-:Y:S01]  /*3f10*/  ULEA UR4, UR4, UR41, 0x3 ;  /* 0x0000002904047291 */ /* 0x000fe2000f8e18ff */
[----:B------:R-:W-:-:S04]  /*3f20*/  LOP3.LUT R2, R2, UR5, RZ, 0x3c, !PT ;  /* 0x0000000502027c12 */ /* 0x000fc8000f8e3cff */
[----:B------:R-:W-:-:S04]  /*3f30*/  SHF.L.U32 R2, R2, 0x1f, RZ ;  /* 0x0000001f02027819 */ /* 0x000fc800000006ff */
[----:B------:R-:W2:Y:S02]  /*3f40*/  SYNCS.PHASECHK.TRANS64.TRYWAIT P0, [UR4], R2 ;  /* 0x00000002ff0075a7 */ /* 0x000ea40008001104 */
[----:B--2---:R-:W-:Y:S05]  /*3f50*/  @!P0 BRA `(.L_x_70) ;  /* 0x0000004c00f08947 */ /* 0x004fea0003800000 */
.L_x_164:
[----:B------:R-:W-:Y:S01]  /*3f60*/  NOP ;  /* 0x0000000000007918 */ /* 0x000fe20000000000 */
[----:B-1----:R-:W1:Y:S01]  /*3f70*/  LDS R0, [UR8+0x14] ;  /* 0x00001408ff007984 */ /* 0x002e620008000800 */
[----:B------:R-:W-:Y:S01]  /*3f80*/  ULOP3.LUT UR4, UR65, 0xffff, URZ, 0xc0, !UPT ;  /* 0x0000ffff41047892 */ /* 0x000fe2000f8ec0ff */
[----:B------:R-:W-:Y:S01]  /*3f90*/  UMOV UR5, 0xffff ;  /* 0x0000ffff00057882 */ /* 0x000fe20000000000 */
[----:B------:R-:W-:Y:S02]  /*3fa0*/  UMOV UR6, 0x1 ;  /* 0x0000000100067882 */ /* 0x000fe40000000000 */
[----:B------:R-:W-:-:S04]  /*3fb0*/  USHF.R.U32.HI UR4, URZ, 0x5, UR4 ;  /* 0x00000005ff047899 */ /* 0x000fc80008011604 */
[----:B------:R-:W-:Y:S02]  /*3fc0*/  USHF.L.U32 UR5, UR5, UR4, URZ ;  /* 0x0000000405057299 */ /* 0x000fe400080006ff */
[----:B------:R-:W-:-:S04]  /*3fd0*/  USHF.L.U32 UR4, UR6, UR4, URZ ;  /* 0x0000000406047299 */ /* 0x000fc800080006ff */
[----:B-1----:R-:W-:-:S04]  /*3fe0*/  LOP3.LUT R0, R0, UR5, RZ, 0xc0, !PT ;  /* 0x0000000500007c12 */ /* 0x002fc8000f8ec0ff */
[----:B------:R-:W-:-:S13]  /*3ff0*/  ISETP.NE.AND P0, PT, R0, UR5, PT ;  /* 0x0000000500007c0c */ /* 0x000fda000bf05270 */
[----:B------:R-:W-:Y:S05]  /*4000*/  @P0 BRA `(.L_x_71) ;  /* 0x0000000000580947 */ /* 0x000fea0003800000 */
[----:B------:R-:W1:Y:S02]  /*4010*/  LDS R0, [UR8+0x18] ;  /* 0x00001808ff007984 */ /* 0x000e640008000800 */
[----:B-1----:R-:W-:-:S04]  /*4020*/  LOP3.LUT R0, R0, UR4, RZ, 0xc0, !PT ;  /* 0x0000000400007c12 */ /* 0x002fc8000f8ec0ff */
[----:B------:R-:W-:-:S13]  /*4030*/  ISETP.NE.AND P0, PT, R0, UR4, PT ;  /* 0x0000000400007c0c */ /* 0x000fda000bf05270 */
[----:B------:R-:W-:Y:S05]  /*4040*/  @P0 BRA `(.L_x_72) ;  /* 0x00000000003c0947 */ /* 0x000fea0003800000 */
[----:B------:R-:W1:Y:S01]  /*4050*/  S2R R2, SR_LANEID ;  /* 0x0000000000027919 */ /* 0x000e620000000000 */
[----:B------:R-:W-:-:S06]  /*4060*/  ULOP3.LUT UR5, URZ, UR5, URZ, 0x33, !UPT ;  /* 0x00000005ff057292 */ /* 0x000fcc000f8e33ff */
[----:B------:R-:W-:-:S04]  /*4070*/  IMAD.U32 R0, RZ, RZ, UR5 ;  /* 0x00000005ff007e24 */ /* 0x000fc8000f8e00ff */
[----:B------:R2:W4:Y:S02]  /*4080*/  REDUX UR7, R0 ;  /* 0x00000000000773c4 */ /* 0x0005240000000000 */
[----:B------:R1:W-:Y:S01]  /*4090*/  UTCATOMSWS.AND URZ, UR5 ;  /* 0x0000000500ff79e3 */ /* 0x0003e20008000000 */
[----:B--2---:R-:W-:Y:S01]  /*40a0*/  LOP3.LUT R0, RZ, UR4, RZ, 0x33, !PT ;  /* 0x00000004ff007c12 */ /* 0x004fe2000f8e33ff */
[----:B------:R-:W-:Y:S02]  /*40b0*/  VOTEU.ANY UR4, UPT, PT ;  /* 0x0000000000047886 */ /* 0x000fe400038e0100 */
[----:B------:R-:W-:Y:S02]  /*40c0*/  UFLO.U32 UR4, UR4 ;  /* 0x00000004000472bd */ /* 0x000fe400080e0000 */
[----:B------:R-:W2:Y:S04]  /*40d0*/  REDUX UR6, R0 ;  /* 0x00000000000673c4 */ /* 0x000ea80000000000 */
[----:B-1----:R-:W-:-:S02]  /*40e0*/  ISETP.EQ.U32.AND P0, PT, R2, UR4, PT ;  /* 0x0000000402007c0c */ /* 0x002fc4000bf02070 */
[----:B----4-:R-:W-:-:S11]  /*40f0*/  MOV R2, UR7 ;  /* 0x0000000700027c02 */ /* 0x010fd60008000f00 */
[----:B------:R1:W-:Y:S01]  /*4100*/  @P0 ATOMS.AND RZ, [UR8+0x14], R2 ;  /* 0x00001402ffff098c */ /* 0x0003e2000a800008 */
[----:B--2---:R-:W-:-:S05]  /*4110*/  IMAD.U32 R0, RZ, RZ, UR6 ;  /* 0x00000006ff007e24 */ /* 0x004fca000f8e00ff */
[----:B------:R1:W-:Y:S01]  /*4120*/  @P0 ATOMS.AND RZ, [UR8+0x18], R0 ;  /* 0x00001800ffff098c */ /* 0x0003e2000a800008 */
[----:B------:R-:W-:Y:S05]  /*4130*/  BRA `(.L_x_73) ;  /* 0x0000000000147947 */ /* 0x000fea0003800000 */
.L_x_72:
[----:B------:R-:W-:Y:S02]  /*4140*/  MOV R2, 0x4160 ;  /* 0x0000416000027802 */ /* 0x000fe40000000f00 */
[----:B---3-5:R-:W-:Y:S05]  /*4150*/  CALL.REL.NOINC `($__internal_0_$__cuda_sm10x_tcgen05_guardrail_trap_col_being_dealloced_not_returned_by_alloc) ;  /* 0x0000005000d87944 */ /* 0x028fea0003c00000 */
[----:B------:R-:W-:Y:S05]  /*4160*/  BRA `(.L_x_73) ;  /* 0x0000000000087947 */ /* 0x000fea0003800000 */
.L_x_71:
[----:B------:R-:W-:Y:S02]  /*4170*/  MOV R2, 0x4190 ;  /* 0x0000419000027802 */ /* 0x000fe40000000f00 */
[----:B---3-5:R-:W-:Y:S05]  /*4180*/  CALL.REL.NOINC `($__internal_2_$__cuda_sm10x_tcgen05_guardrail_trap_unallocated_columns_being_dealloced) ;  /* 0x0000005000e47944 */ /* 0x028fea0003c00000 */
.L_x_73:
[----:B------:R-:W-:Y:S01]  /*4190*/  NOP ;  /* 0x0000000000007918 */ /* 0x000fe20000000000 */
[----:B------:R-:W-:Y:S05]  /*41a0*/  EXIT ;  /* 0x000000000000794d */ /* 0x000fea0003800000 */
.L_x_55:
[----:B------:R-:W-:-:S09]  /*41b0*/  UISETP.NE.OR UP0, UPT, UR17, 0x3, !UP3 ;  /* 0x000000031100788c */ /* 0x000fd2000df05670 */
[----:B------:R-:W-:Y:S05]  /*41c0*/  BRA.U UP0, `(.L_x_74) ;  /* 0x0000001100547547 */ /* 0x000fea000b800000 */
[----:B------:R-:W1:Y:S01]  /*41d0*/  LDCU UR31, c[0x0][0x370] ;  /* 0x00006e00ff1f77ac */ /* 0x000e620008000800 */
[----:B------:R-:W2:Y:S01]  /*41e0*/  LDC.64 R16, c[0x0][0x348] ;  /* 0x0000d200ff107b82 */ /* 0x000ea20000000a00 */
[----:B------:R-:W-:Y:S02]  /*41f0*/  HFMA2 R13, -RZ, RZ, 0, 0 ;  /* 0x00000000ff0d7431 */ /* 0x000fe400000001ff */
[----:B------:R-:W-:Y:S01]  /*4200*/  IMAD.MOV.U32 R15, RZ, RZ, 0x1 ;  /* 0x00000001ff0f7424 */ /* 0x000fe200078e00ff */
[----:B------:R-:W1:Y:S01]  /*4210*/  LDCU.128 UR48, c[0x0][0xb10] ;  /* 0x00016200ff3077ac */ /* 0x000e620008000c00 */
[----:B------:R-:W-:Y:S01]  /*4220*/  IMAD.MOV.U32 R14, RZ, RZ, RZ ;  /* 0x000000ffff0e7224 */ /* 0x000fe200078e00ff */
[----:B------:R-:W-:Y:S01]  /*4230*/  MOV R7, 0x1000 ;  /* 0x0000100000077802 */ /* 0x000fe20000000f00 */
[----:B------:R-:W3:Y:S01]  /*4240*/  LDCU UR30, c[0x0][0x374] ;  /* 0x00006e80ff1e77ac */ /* 0x000ee20008000800 */
[----:B------:R-:W4:Y:S01]  /*4250*/  LDC.64 R2, c[0x0][0x888] ;  /* 0x00022200ff027b82 */ /* 0x000f220000000a00 */
[----:B------:R-:W3:Y:S01]  /*4260*/  LDCU UR15, c[0x0][0xb0c] ;  /* 0x00016180ff0f77ac */ /* 0x000ee20008000800 */
[----:B------:R-:W2:Y:S06]  /*4270*/  LDCU UR41, c[0x0][0xb20] ;  /* 0x00016400ff2977ac */ /* 0x000eac0008000800 */
[----:B------:R-:W4:Y:S01]  /*4280*/  LDC.64 R4, c[0x0][0x890] ;  /* 0x00022400ff047b82 */ /* 0x000f220000000a00 */
[----:B------:R-:W2:Y:S01]  /*4290*/  LDCU UR4, c[0x0][0xb30] ;  /* 0x00016600ff0477ac */ /* 0x000ea20008000800 */
[----:B------:R-:W-:Y:S01]  /*42a0*/  UMOV UR21, 0x400 ;  /* 0x0000040000157882 */ /* 0x000fe20000000000 */
[----:B-1----:R-:W-:-:S02]  /*42b0*/  UIMAD.WIDE.U32 UR6, UR31, UR48, URZ ;  /* 0x000000301f0672a5 */ /* 0x002fc4000f8e00ff */
[----:B---3--:R-:W-:Y:S02]  /*42c0*/  UIMAD.WIDE.U32 UR8, UR30, UR51, URZ ;  /* 0x000000331e0872a5 */ /* 0x008fe4000f8e00ff */
[----:B------:R-:W-:Y:S02]  /*42d0*/  ULEA UR21, UR47, UR21, 0x18 ;  /* 0x000000152f157291 */ /* 0x000fe4000f8ec0ff */
[----:B------:R-:W-:Y:S02]  /*42e0*/  UPLOP3.LUT UP3, UPT, UPT, UPT, UPT, 0x40, 0x4 ;  /* 0x000000000004789c */ /* 0x000fe40003f6e870 */
[----:B------:R-:W-:Y:S01]  /*42f0*/  UIADD3 UR37, UPT, UPT, UR21, 0x58, URZ ;  /* 0x0000005815257890 */ /* 0x000fe2000fffe0ff */
[----:B------:R-:W-:Y:S01]  /*4300*/  UMOV UR6, UR7 ;  /* 0x0000000700067c82 */ /* 0x000fe20008000000 */
[----:B------:R-:W-:Y:S01]  /*4310*/  UMOV UR38, UR9 ;  /* 0x0000000900267c82 */ /* 0x000fe20008000000 */
[----:B------:R-:W-:Y:S02]  /*4320*/  UISETP.GE.AND UP0, UPT, UR42, 0x1, UPT ;  /* 0x000000012a00788c */ /* 0x000fe4000bf06270 */
[----:B------:R-:W-:Y:S01]  /*4330*/  UISETP.NE.AND UP4, UPT, UR42, 0x1, UPT ;  /* 0x000000012a00788c */ /* 0x000fe2000bf85270 */
[----:B------:R-:W1:Y:S01]  /*4340*/  LDCU.64 UR22, c[0x0][0xb28] ;  /* 0x00016500ff1677ac */ /* 0x000e620008000a00 */
[----:B------:R-:W-:-:S02]  /*4350*/  UISETP.NE.AND UP6, UPT, UR15, 0x1, UPT ;  /* 0x000000010f00788c */ /* 0x000fc4000bfc5270 */
[----:B------:R-:W-:Y:S02]  /*4360*/  UISETP.NE.AND UP5, UPT, UR50, 0x1, UPT ;  /* 0x000000013200788c */ /* 0x000fe4000bfa5270 */
[----:B------:R-:W-:Y:S02]  /*4370*/  UIADD3 UR33, UPT, UPT, UR21, 0x40, URZ ;  /* 0x0000004015217890 */ /* 0x000fe4000fffe0ff */
[----:B------:R-:W-:Y:S02]  /*4380*/  UIADD3 UR25, UPT, UPT, UR21, 0x48, URZ ;  /* 0x0000004815197890 */ /* 0x000fe4000fffe0ff */
[----:B------:R-:W-:Y:S02]  /*4390*/  UIADD3 UR17, UPT, UPT, UR21, 0x50, URZ ;  /* 0x0000005015117890 */ /* 0x000fe4000fffe0ff */
[----:B------:R-:W-:Y:S02]  /*43a0*/  UPRMT UR37, UR47, 0x654, UR37 ;  /* 0x000006542f257896 */ /* 0x000fe40008000025 */
[----:B------:R-:W-:-:S02]  /*43b0*/  USHF.R.U32.HI UR39, URZ, UR49, UR6 ;  /* 0x00000031ff277299 */ /* 0x000fc40008011606 */
[----:B--2---:R-:W-:Y:S02]  /*43c0*/  USHF.R.U32.HI UR38, URZ, UR41, UR38 ;  /* 0x00000029ff267299 */ /* 0x004fe40008011626 */
[----:B------:R-:W-:-:S11]  /*43d0*/  UISETP.NE.AND UP2, UPT, UR4, 0x1, UPT ;  /* 0x000000010400788c */ /* 0x000fd6000bf45270 */
.L_x_85:
[C---:B------:R-:W-:Y:S02]  /*43e0*/  LEA R12, R14.reuse, UR21, 0x3 ;  /* 0x000000150e0c7c11 */ /* 0x040fe4000f8e18ff */
[----:B------:R-:W-:Y:S02]  /*43f0*/  SHF.L.U32 R0, R13, 0x1f, RZ ;  /* 0x0000001f0d007819 */ /* 0x000fe400000006ff */
[----:B------:R-:W-:Y:S02]  /*4400*/  LEA R8, R14, UR21, 0x4 ;  /* 0x000000150e087c11 */ /* 0x000fe4000f8e20ff */
[----:B--2---:R-:W2:Y:S02]  /*4410*/  SYNCS.PHASECHK.TRANS64.TRYWAIT P0, [R12+URZ+0x90], R0 ;  /* 0x000090000c0075a7 */ /* 0x004ea400080011ff */
[----:B--2---:R-:W-:Y:S05]  /*4420*/  @!P0 BRA `(.L_x_75) ;  /* 0x0000004800d48947 */ /* 0x004fea0003800000 */
.L_x_165:
[----:B------:R-:W3:Y:S01]  /*4430*/  LDS.128 R8, [R8+0x120] ;  /* 0x0001200008087984 */ /* 0x000ee20000000c00 */
[----:B------:R-:W-:Y:S01]  /*4440*/  UISETP.GE.AND UP0, UPT, UR42, 0x1, UPT ;  /* 0x000000012a00788c */ /* 0x000fe2000bf06270 */
[----:B------:R-:W-:Y:S01]  /*4450*/  @!PT LDS RZ, [RZ] ;  /* 0x00000000fffff984 */ /* 0x000fe20000000800 */
[----:B------:R-:W-:Y:S01]  /*4460*/  @!PT LDS RZ, [RZ] ;  /* 0x00000000fffff984 */ /* 0x000fe20000000800 */
[----:B------:R-:W-:Y:S01]  /*4470*/  @!PT LDS RZ, [RZ] ;  /* 0x00000000fffff984 */ /* 0x000fe20000000800 */
[----:B------:R-:W-:Y:S01]  /*4480*/  @!PT LDS RZ, [RZ] ;  /* 0x00000000fffff984 */ /* 0x000fe20000000800 */
[----:B------:R1:W-:Y:S06]  /*4490*/  MEMBAR.ALL.CTA ;  /* 0x0000000000007992 */ /* 0x0003ec0000008000 */
[----:B-1----:R-:W1:Y:S01]  /*44a0*/  FENCE.VIEW.ASYNC.S ;  /* 0x00000000000073c6 */ /* 0x002e620000000000 */
[----:B---3--:R-:W-:Y:S11]  /*44b0*/  LOP3.LUT P0, RZ, R10, 0x1, RZ, 0xc0, !PT ;  /* 0x000000010aff7812 */ /* 0x008ff6000780c0ff */
[----:B------:R-:W-:Y:S02]  /*44c0*/  @!UPT UIADD3 URZ, UPT, UPT, URZ, URZ, URZ ;  /* 0x000000fffffff290 */ /* 0x000fe4000fffe0ff */
[----:B-1----:R-:W-:Y:S01]  /*44d0*/  VOTEU.ANY UP1, P0 ;  /* 0x0000000000ff7886 */ /* 0x002fe20000020100 */
[----:B------:R-:W-:Y:S11]  /*44e0*/  PLOP3.LUT P0, PT, PT, PT, UP1, 0x80, 0x8 ;  /* 0x000000000008781c */ /* 0x000ff60003f0f018 */
[----:B------:R-:W-:Y:S02]  /*44f0*/  @!UPT UIADD3 URZ, UPT, UPT, URZ, URZ, URZ ;  /* 0x000000fffffff290 */ /* 0x000fe4000fffe0ff */
[----:B--2---:R-:W-:Y:S02]  /*4500*/  @P0 SHF.R.U32.HI R0, RZ, 0x10, R9 ;  /* 0x00000010ff000819 */ /* 0x004fe40000011609 */
[----:B------:R-:W-:Y:S02]  /*4510*/  @P0 MOV R6, R8 ;  /* 0x0000000800060202 */ /* 0x000fe40000000f00 */
[----:B------:R-:W-:Y:S01]  /*4520*/  @P0 R2UR UR4, R0 ;  /* 0x00000000000402ca */ /* 0x000fe200000e0000 */
[----:B------:R-:W-:Y:S01]  /*4530*/  VIADD R0, R12, 0xa0 ;  /* 0x000000a00c007836 */ /* 0x000fe20000000000 */
[----:B------:R-:W-:Y:S02]  /*4540*/  @P0 LOP3.LUT R8, R9, 0xffff, RZ, 0xc0, !PT ;  /* 0x0000ffff09080812 */ /* 0x000fe400078ec0ff */
[----:B------:R-:W-:Y:S02]  /*4550*/  @P0 R2UR UR6, R6 ;  /* 0x00000000060602ca */ /* 0x000fe400000e0000 */
[----:B------:R-:W-:Y:S02]  /*4560*/  PRMT R0, RZ, 0x654, R0 ;  /* 0x00000654ff007816 */ /* 0x000fe40000000000 */
[----:B------:R-:W-:Y:S02]  /*4570*/  @P0 R2UR UR5, R8 ;  /* 0x00000000080502ca */ /* 0x000fe400000e0000 */
[----:B------:R1:W-:Y:S03]  /*4580*/  SYNCS.ARRIVE.TRANS64.RED.A1T0 RZ, [R0+URZ], RZ ;  /* 0x000000ff00ff79a7 */ /* 0x0003e600081004ff */
[----:B------:R-:W-:Y:S04]  /*4590*/  @UP1 UMOV UR29, UR4 ;  /* 0x00000004001d1c82 */ /* 0x000fe80008000000 */
[----:B------:R-:W-:Y:S04]  /*45a0*/  @UP1 UMOV UR14, UR6 ;  /* 0x00000006000e1c82 */ /* 0x000fe80008000000 */
[----:B------:R-:W-:Y:S01]  /*45b0*/  @UP1 UMOV UR13, UR5 ;  /* 0x00000005000d1c82 */ /* 0x000fe20008000000 */
[----:B------:R-:W-:Y:S05]  /*45c0*/  BRA.U !UP0, `(.L_x_76) ;  /* 0x0000000108a47547 */ /* 0x000fea000b800000 */
[----:B------:R-:W-:Y:S02]  /*45d0*/  UIMAD.WIDE.U32 UR18, UR13, UR51, URZ ;  /* 0x000000330d1272a5 */ /* 0x000fe4000f8e00ff */
[----:B------:R-:W-:Y:S02]  /*45e0*/  UIMAD.WIDE.U32 UR26, UR14, UR48, URZ ;  /* 0x000000300e1a72a5 */ /* 0x000fe4000f8e00ff */
[----:B------:R-:W-:Y:S02]  /*45f0*/  USEL UR4, UR30, UR38, !UP5 ;  /* 0x000000261e047287 */ /* 0x000fe4000e800000 */
[----:B------:R-:W-:Y:S02]  /*4600*/  USEL UR7, UR31, UR39, !UP6 ;  /* 0x000000271f077287 */ /* 0x000fe4000f000000 */
[----:B------:R-:W-:Y:S02]  /*4610*/  UIMAD.WIDE.U32 UR8, UR4, UR22, URZ ;  /* 0x00000016040872a5 */ /* 0x000fe4000f8e00ff */
[----:B------:R-:W-:Y:S01]  /*4620*/  UIMAD.WIDE.U32 UR10, UR7, UR22, URZ ;  /* 0x00000016070a72a5 */ /* 0x000fe2000f8e00ff */
[----:B------:R-:W-:Y:S02]  /*4630*/  UMOV UR5, UR19 ;  /* 0x0000001300057c82 */ /* 0x000fe40008000000 */
[----:B------:R-:W-:Y:S03]  /*4640*/  USHF.R.U32.HI UR6, URZ, UR41, UR5 ;  /* 0x00000029ff067299 */ /* 0x000fe60008011605 */
[----:B------:R-:W-:Y:S01]  /*4650*/  UMOV UR5, UR27 ;  /* 0x0000001b00057c82 */ /* 0x000fe20008000000 */
[----:B------:R-:W-:Y:S02]  /*4660*/  USEL UR6, UR13, UR6, !UP5 ;  /* 0x000000060d067287 */ /* 0x000fe4000e800000 */
[----:B------:R-:W-:Y:S03]  /*4670*/  USHF.R.U32.HI UR12, URZ, UR49, UR5 ;  /* 0x00000031ff0c7299 */ /* 0x000fe60008011605 */
[----:B------:R-:W-:Y:S02]  /*4680*/  UMOV UR5, UR9 ;  /* 0x0000000900057c82 */ /* 0x000fe40008000000 */
[----:B------:R-:W-:Y:S03]  /*4690*/  @UP4 USHF.R.U32.HI UR4, URZ, UR23, UR5 ;  /* 0x00000017ff044299 */ /* 0x000fe60008011605 */
[----:B------:R-:W-:Y:S01]  /*46a0*/  UMOV UR5, UR11 ;  /* 0x0000000b00057c82 */ /* 0x000fe20008000000 */
[----:B------:R-:W-:Y:S02]  /*46b0*/  UIMAD UR4, UR42, UR4, URZ ;  /* 0x000000042a0472a4 */ /* 0x000fe4000f8e02ff */
[----:B------:R-:W-:Y:S02]  /*46c0*/  @UP4 USHF.R.U32.HI UR7, URZ, UR23, UR5 ;  /* 0x00000017ff074299 */ /* 0x000fe40008011605 */
[----:B------:R-:W-:Y:S02]  /*46d0*/  UIMAD.WIDE.U32 UR10, UR6, UR22, URZ ;  /* 0x00000016060a72a5 */ /* 0x000fe4000f8e00ff */
[----:B------:R-:W-:Y:S02]  /*46e0*/  USEL UR5, UR14, UR12, !UP6 ;  /* 0x0000000c0e057287 */ /* 0x000fe4000f000000 */
[----:B------:R-:W-:Y:S02]  /*46f0*/  UIMAD UR8, UR42, UR7, URZ ;  /* 0x000000072a0872a4 */ /* 0x000fe4000f8e02ff */
[----:B------:R-:W-:Y:S03]  /*4700*/  UISETP.GE.AND UP0, UPT, UR6, UR4, UPT ;  /* 0x000000040600728c */ /* 0x000fe6000bf06270 */
[----:B------:R-:W-:Y:S01]  /*4710*/  UMOV UR4, UR11 ;  /* 0x0000000b00047c82 */ /* 0x000fe20008000000 */
[----:B------:R-:W-:Y:S02]  /*4720*/  UISETP.GE.OR UP0, UPT, UR5, UR8, UP0 ;  /* 0x000000080500728c */ /* 0x000fe40008706670 */
[----:B------:R-:W-:Y:S02]  /*4730*/  USHF.R.U32.HI UR4, URZ, UR23, UR4 ;  /* 0x00000017ff047299 */ /* 0x000fe40008011604 */
[----:B------:R-:W-:Y:S02]  /*4740*/  UIMAD.WIDE.U32 UR8, UR5, UR22, URZ ;  /* 0x00000016050872a5 */ /* 0x000fe4000f8e00ff */
[----:B------:R-:W-:Y:S04]  /*4750*/  USEL UR10, UR6, UR4, !UP4 ;  /* 0x00000004060a7287 */ /* 0x000fe8000e000000 */
[----:B------:R-:W-:Y:S01]  /*4760*/  UIADD3 UR11, UPT, UPT, -UR10, URZ, URZ ;  /* 0x000000ff0a0b7290 */ /* 0x000fe2000fffe1ff */
[----:B------:R-:W-:Y:S02]  /*4770*/  @!UP0 UMOV UR4, UR9 ;  /* 0x0000000900048c82 */ /* 0x000fe40008000000 */
[----:B------:R-:W-:Y:S02]  /*4780*/  @!UP0 USHF.R.U32.HI UR4, URZ, UR23, UR4 ;  /* 0x00000017ff048299 */ /* 0x000fe40008011604 */
[----:B------:R-:W-:Y:S02]  /*4790*/  UIMAD UR8, UR42, UR11, UR6 ;  /* 0x0000000b2a0872a4 */ /* 0x000fe4000f8e0206 */
[----:B------:R-:W-:Y:S04]  /*47a0*/  @!UP0 USEL UR4, UR5, UR4, !UP4 ;  /* 0x0000000405048287 */ /* 0x000fe8000e000000 */
[----:B------:R-:W-:Y:S02]  /*47b0*/  @!UP0 UIMAD UR8, UR7, UR8, UR4 ;  /* 0x00000008070882a4 */ /* 0x000fe4000f8e0204 */
[----:B------:R-:W-:Y:S02]  /*47c0*/  @!UP0 UIADD3 UR9, UPT, UPT, UR10, -UR4, URZ ;  /* 0x800000040a098290 */ /* 0x000fe4000fffe0ff */
[----:B------:R-:W-:Y:S02]  /*47d0*/  UIADD3 UR4, UPT, UPT, -UR5, URZ, URZ ;  /* 0x000000ff05047290 */ /* 0x000fe4000fffe1ff */
[----:B------:R-:W-:Y:S02]  /*47e0*/  UIADD3 UR7, UPT, UPT, -UR6, URZ, URZ ;  /* 0x000000ff06077290 */ /* 0x000fe4000fffe1ff */
[----:B------:R-:W-:Y:S02]  /*47f0*/  @!UP0 UIMAD UR6, UR9, UR42, UR5 ;  /* 0x0000002a090682a4 */ /* 0x000fe4000f8e0205 */
[----:B------:R-:W-:Y:S02]  /*4800*/  UIMAD UR14, UR15, UR4, UR14 ;  /* 0x000000040f0e72a4 */ /* 0x000fe4000f8e020e */
[----:B------:R-:W-:Y:S01]  /*4810*/  UIMAD UR13, UR50, UR7, UR13 ;  /* 0x00000007320d72a4 */ /* 0x000fe2000f8e020d */
[----:B------:R-:W-:Y:S02]  /*4820*/  @!UP0 UMOV UR5, UR8 ;  /* 0x0000000800058c82 */ /* 0x000fe40008000000 */
[----:B------:R-:W-:Y:S02]  /*4830*/  UIMAD UR14, UR5, UR15, UR14 ;  /* 0x0000000f050e72a4 */ /* 0x000fe4000f8e020e */
[----:B------:R-:W-:Y:S11]  /*4840*/  UIMAD UR13, UR6, UR50, UR13 ;  /* 0x00000032060d72a4 */ /* 0x000ff6000f8e020d */
[----:B------:R-:W-:Y:S01]  /*4850*/  @!UPT UIADD3 URZ, UPT, UPT, URZ, URZ, URZ ;  /* 0x000000fffffff290 */ /* 0x000fe2000fffe0ff */
.L_x_76:
[----:B------:R-:W2:Y:S01]  /*4860*/  @!UP2 LDCU.128 UR8, c[0x0][0xb10] ;  /* 0x00016200ff08a7ac */ /* 0x000ea20008000c00 */
[C---:B----4-:R-:W-:Y:S02]  /*4870*/  ISETP.NE.U32.AND P1, PT, R4.reuse, RZ, PT ;  /* 0x000000ff0400720c */ /* 0x050fe40003f25070 */
[----:B------:R-:W-:Y:S02]  /*4880*/  ISETP.NE.U32.AND P0, PT, R4, RZ, PT ;  /* 0x000000ff0400720c */ /* 0x000fe40003f05070 */
[C---:B------:R-:W-:Y:S02]  /*4890*/  ISETP.NE.AND.EX P1, PT, R5.reuse, RZ, PT, P1 ;  /* 0x000000ff0500720c */ /* 0x040fe40003f25310 */
[----:B------:R-:W-:Y:S01]  /*48a0*/  ISETP.NE.AND.EX P0, PT, R5, RZ, PT, P0 ;  /* 0x000000ff0500720c */ /* 0x000fe20003f05300 */
[----:B------:R-:W3:Y:S01]  /*48b0*/  @!UP2 LDCU UR5, c[0x0][0xb0c] ;  /* 0x00016180ff05a7ac */ /* 0x000ee20008000800 */
[----:B------:R-:W-:Y:S01]  /*48c0*/  SHF.L.U32 R9, R15, 0x1f, RZ ;  /* 0x0000001f0f097819 */ /* 0x000fe200000006ff */
[----:B------:R-:W-:Y:S02]  /*48d0*/  USHF.L.U32 UR35, UR16, 0x6, URZ ;  /* 0x0000000610237899 */ /* 0x000fe400080006ff */
[----:B------:R-:W-:Y:S02]  /*48e0*/  USHF.L.U32 UR34, UR20, 0x7, URZ ;  /* 0x0000000714227899 */ /* 0x000fe400080006ff */
[----:B--2---:R-:W-:Y:S07]  /*48f0*/  UIMAD.WIDE.U32 UR6, UR14, UR8, URZ ;  /* 0x000000080e0672a5 */ /* 0x004fee000f8e00ff */
[----:B------:R-:W-:Y:S01]  /*4900*/  @!UP2 UMOV UR4, UR7 ;  /* 0x000000070004ac82 */ /* 0x000fe20008000000 */
[----:B---3--:R-:W-:Y:S02]  /*4910*/  @!UP2 UISETP.NE.AND UP0, UPT, UR5, 0x1, UPT ;  /* 0x000000010500a88c */ /* 0x008fe4000bf05270 */
[----:B------:R-:W-:Y:S02]  /*4920*/  @!UP2 USHF.R.U32.HI UR4, URZ, UR9, UR4 ;  /* 0x00000009ff04a299 */ /* 0x000fe40008011604 */
[----:B------:R-:W-:Y:S02]  /*4930*/  UIMAD.WIDE.U32 UR6, UR13, UR11, URZ ;  /* 0x0000000b0d0672a5 */ /* 0x000fe4000f8e00ff */
[----:B------:R-:W-:Y:S02]  /*4940*/  @!UP2 USEL UR8, UR14, UR4, !UP0 ;  /* 0x000000040e08a287 */ /* 0x000fe4000c000000 */
[----:B------:R-:W-:Y:S03]  /*4950*/  @!UP2 UISETP.NE.AND UP0, UPT, UR10, 0x1, UPT ;  /* 0x000000010a00a88c */ /* 0x000fe6000bf05270 */
[----:B------:R-:W-:Y:S02]  /*4960*/  @!UP2 UMOV UR6, UR7 ;  /* 0x000000070006ac82 */ /* 0x000fe40008000000 */
[----:B------:R-:W2:Y:S02]  /*4970*/  @!UP2 LDCU UR4, c[0x0][0xb20] ;  /* 0x00016400ff04a7ac */ /* 0x000ea40008000800 */
[----:B--2---:R-:W-:Y:S04]  /*4980*/  @!UP2 USHF.R.U32.HI UR6, URZ, UR4, UR6 ;  /* 0x00000004ff06a299 */ /* 0x004fe80008011606 */
[----:B------:R-:W-:Y:S04]  /*4990*/  @!UP2 USEL UR6, UR13, UR6, !UP0 ;  /* 0x000000060d06a287 */ /* 0x000fe8000c000000 */
[----:B------:R-:W-:Y:S02]  /*49a0*/  @!UP2 UIADD3 UR4, UPT, UPT, -UR8, UR6, URZ ;  /* 0x000000060804a290 */ /* 0x000fe4000fffe1ff */
[----:B------:R-:W-:Y:S02]  /*49b0*/  @!UP2 UIADD3 UR6, UPT, UPT, UR8, -UR6, URZ ;  /* 0x800000060806a290 */ /* 0x000fe4000fffe0ff */
[----:B------:R-:W-:Y:S02]  /*49c0*/  @!UP2 UIMAD UR14, UR4, UR5, UR14 ;  /* 0x00000005040ea2a4 */ /* 0x000fe4000f8e020e */
[----:B------:R-:W-:Y:S01]  /*49d0*/  @!UP2 UIMAD UR13, UR6, UR10, UR13 ;  /* 0x0000000a060da2a4 */ /* 0x000fe2000f8e020d */
[----:B------:R-:W-:Y:S11]  /*49e0*/  BRA.U UP3, `(.L_x_77) ;  /* 0x0000000103107547 */ /* 0x000ff6000b800000 */
[----:B------:R-:W-:Y:S04]  /*49f0*/  MOV R6, UR40 ;  /* 0x0000002800067c02 */ /* 0x000fe80008000f00 */
[----:B------:R-:W-:Y:S04]  /*4a00*/  SHF.L.U32 R6, R6, 0x1f, RZ ;  /* 0x0000001f06067819 */ /* 0x000fe800000006ff */
[----:B------:R-:W2:Y:S02]  /*4a10*/  SYNCS.PHASECHK.TRANS64.TRYWAIT P2, [UR21+0x88], R6 ;  /* 0x00008806ff0075a7 */ /* 0x000ea40008041115 */
[----:B--2---:R-:W-:Y:S05]  /*4a20*/  @!P2 BRA `(.L_x_78) ;  /* 0x000000440068a947 */ /* 0x004fea0003800000 */
.L_x_77:
[----:B------:R-:W-:Y:S05]  /*4a30*/  @!P1 BRA `(.L_x_79) ;  /* 0x0000000000309947 */ /* 0x000fea0003800000 */
[----:B------:R-:W-:Y:S01]  /*4a40*/  ISETP.NE.U32.AND P1, PT, R2, RZ, PT ;  /* 0x000000ff0200720c */ /* 0x000fe20003f25070 */
[----:B------:R-:W2:Y:S01]  /*4a50*/  LDCU.64 UR4, c[0x0][0x358] ;  /* 0x00006b00ff0477ac */ /* 0x000ea20008000a00 */
[----:B------:R-:W-:Y:S02]  /*4a60*/  IMAD.MOV.U32 R45, RZ, RZ, 0x1 ;  /* 0x00000001ff2d7424 */ /* 0x000fe400078e00ff */
[----:B------:R-:W-:Y:S11]  /*4a70*/  ISETP.NE.AND.EX P1, PT, R3, RZ, PT, P1 ;  /* 0x000000ff0300720c */ /* 0x000ff60003f25310 */
[----:B------:R-:W-:Y:S02]  /*4a80*/  @!UPT UIADD3 URZ, UPT, UPT, URZ, URZ, URZ ;  /* 0x000000fffffff290 */ /* 0x000fe4000fffe0ff */
[----:B------:R-:W3:Y:S01]  /*4a90*/  @P1 LDC.64 R10, c[0x0][0x888] ;  /* 0x00022200ff0a1b82 */ /* 0x000ee20000000a00 */
[----:B-1----:R-:W-:Y:S04]  /*4aa0*/  @P1 IMAD R0, R4, UR36, RZ ;  /* 0x0000002404001c24 */ /* 0x002fe8000f8e02ff */
[----:B---3--:R-:W-:Y:S04]  /*4ab0*/  @P1 IMAD.WIDE R10, R0, 0x4, R10 ;  /* 0x00000004000a1825 */ /* 0x008fe800078e020a */
[----:B------:R-:W-:Y:S01]  /*4ac0*/  HFMA2 R0, -RZ, RZ, 0, 5.9604644775390625e-08 ;  /* 0x00000001ff007431 */ /* 0x000fe200000001ff */
[----:B--2--5:R2:W5:Y:S04]  /*4ad0*/  @P1 LDG.E R27, desc[UR4][R10.64] ;  /* 0x000000040a1b1981 */ /* 0x024568000c1e1900 */
[----:B------:R-:W-:Y:S01]  /*4ae0*/  @!P1 PRMT R45, R0, 0x7610, R45 ;  /* 0x00007610002d9816 */ /* 0x000fe2000000002d */
[----:B--2---:R-:W3:Y:S06]  /*4af0*/  @!P1 LDC R27, c[0x0][0x880] ;  /* 0x00022000ff1b9b82 */ /* 0x004eec0000000800 */
.L_x_79:
[----:B---3-5:R-:W-:Y:S01]  /*4b00*/  @!P0 FSETP.EQ.AND P1, PT, R27, RZ, PT ;  /* 0x000000ff1b00820b */ /* 0x028fe20003f22000 */
[----:B------:R-:W-:Y:S01]  /*4b10*/  @!UPT UIADD3 URZ, UPT, UPT, URZ, URZ, URZ ;  /* 0x000000fffffff290 */ /* 0x000fe2000fffe0ff */
[----:B------:R-:W-:Y:S11]  /*4b20*/  @!P0 BRA `(.L_x_80) ;  /* 0x0000000000188947 */ /* 0x000ff60003800000 */
[----:B------:R-:W-:Y:S02]  /*4b30*/  LOP3.LUT P0, RZ, R45, 0xff, RZ, 0xc0, !PT ;  /* 0x000000ff2dff7812 */ /* 0x000fe4000780c0ff */
[----:B------:R-:W-:Y:S04]  /*4b40*/  ISETP.NE.U32.AND P1, PT, R2, RZ, PT ;  /* 0x000000ff0200720c */ /* 0x000fe80003f25070 */
[----:B------:R-:W-:Y:S04]  /*4b50*/  ISETP.NE.AND.EX P1, PT, R3, RZ, PT, P1 ;  /* 0x000000ff0300720c */ /* 0x000fe80003f25310 */
[----:B------:R-:W-:Y:S03]  /*4b60*/  PLOP3.LUT P1, PT, P1, PT, PT, 0x8, 0x80 ;  /* 0x000000000080781c */ /* 0x000fe60000f2e170 */
[----:B------:R-:W-:Y:S11]  /*4b70*/  @P0 FSETP.EQ.AND P1, PT, R27, RZ, PT ;  /* 0x000000ff1b00020b */ /* 0x000ff60003f22000 */
[----:B------:R-:W-:Y:S02]  /*4b80*/  @!UPT UIADD3 URZ, UPT, UPT, URZ, URZ, URZ ;  /* 0x000000fffffff290 */ /* 0x000fe4000fffe0ff */
.L_x_80:
[----:B------:R-:W2:Y:S01]  /*4b90*/  SYNCS.PHASECHK.TRANS64.TRYWAIT P2, [UR21+0x60], R9 ;  /* 0x00006009ff0075a7 */ /* 0x000ea20008041115 */
[----:B------:R-:W-:Y:S04]  /*4ba0*/  ELECT P0, URZ, PT ;  /* 0x0000000000ff782f */ /* 0x000fe80003800000 */
[----:B------:R-:W-:Y:S11]  /*4bb0*/  PLOP3.LUT P1, PT, P1, P0, PT, 0xf2, 0x2f ;  /* 0x00000000002f781c */ /* 0x000ff60000f21e72 */
[----:B------:R-:W-:Y:S02]  /*4bc0*/  @!UPT UIADD3 URZ, UPT, UPT, URZ, URZ, URZ ;  /* 0x000000fffffff290 */ /* 0x000fe4000fffe0ff */
[----:B------:R-:W-:Y:S05]  /*4bd0*/  @!P1 IADD3 R8, P0, PT, R16, 0x580, RZ ;  /* 0x0000058010089810 */ /* 0x000fea0007f1e0ff */
[----:B-1----:R-:W-:Y:S01]  /*4be0*/  @!P1 IMAD.X R6, RZ, RZ, R17, P0 ;  /* 0x000000ffff069224 */ /* 0x002fe200000e0611 */
[----:B--2---:R-:W-:Y:S07]  /*4bf0*/  @!P2 BRA `(.L_x_81) ;  /* 0x00000044000ca947 */ /* 0x004fee0003800000 */
.L_x_168:
[----:B------:R-:W-:Y:S01]  /*4c00*/  @!P1 R2UR UR5, R8 ;  /* 0x00000000080592ca */ /* 0x000fe200000e0000 */
[----:B------:R-:W-:Y:S01]  /*4c10*/  VOTEU.ALL UP0, P1 ;  /* 0x0000000000ff7886 */ /* 0x000fe20000800000 */
[----:B------:R-:W-:Y:S01]  /*4c20*/  @!P1 R2UR UR4, R6 ;  /* 0x00000000060492ca */ /* 0x000fe200000e0000 */
[----:B-1----:R-:W-:Y:S01]  /*4c30*/  @!P1 IMAD.MOV.U32 R0, RZ, RZ, 0x1000 ;  /* 0x00001000ff009424 */ /* 0x002fe200078e00ff */
[----:B------:R-:W-:Y:S01]  /*4c40*/  UMOV UR8, 0x0 ;  /* 0x0000000000087882 */ /* 0x000fe20000000000 */
[----:B------:R-:W-:Y:S01]  /*4c50*/  UMOV UR9, 0x10000000 ;  /* 0x1000000000097882 */ /* 0x000fe20000000000 */
[----:B------:R-:W-:Y:S01]  /*4c60*/  @!UP0 UIADD3 UR32, UPT, UPT, UR21, 0x200, URZ ;  /* 0x0000020015208890 */ /* 0x000fe2000fffe0ff */
[----:B------:R-:W-:Y:S01]  /*4c70*/  @!P1 IADD3 R8, P0, PT, R16, 0x580, RZ ;  /* 0x0000058010089810 */ /* 0x000fe20007f1e0ff */
[----:B------:R-:W-:Y:S01]  /*4c80*/  VOTEU.ALL UP0, P1 ;  /* 0x0000000000ff7886 */ /* 0x000fe20000800000 */
[----:B------:R-:W-:Y:S03]  /*4c90*/  UPRMT UR6, UR47, 0x654, UR33 ;  /* 0x000006542f067896 */ /* 0x000fe60008000021 */
[----:B------:R-:W-:Y:S02]  /*4ca0*/  @!P1 IMAD.X R6, RZ, RZ, R17, P0 ;  /* 0x000000ffff069224 */ /* 0x000fe400000e0611 */
[----:B------:R-:W-:Y:S02]  /*4cb0*/  IMAD.U32 R10, RZ, RZ, UR5 ;  /* 0x00000005ff0a7e24 */ /* 0x000fe4000f8e00ff */
[----:B------:R-:W-:Y:S03]  /*4cc0*/  IMAD.U32 R11, RZ, RZ, UR4 ;  /* 0x00000004ff0b7e24 */ /* 0x000fe6000f8e00ff */
[----:B------:R-:W-:Y:S02]  /*4cd0*/  @!P1 R2UR UR4, R10 ;  /* 0x000000000a0492ca */ /* 0x000fe400000e0000 */
[----:B------:R-:W-:Y:S11]  /*4ce0*/  @!P1 R2UR UR5, R11 ;  /* 0x000000000b0592ca */ /* 0x000ff600000e0000 */
[----:B------:R-:W-:Y:S02]  /*4cf0*/  @!UPT UIADD3 URZ, UPT, UPT, URZ, URZ, URZ ;  /* 0x000000fffffff290 */ /* 0x000fe4000fffe0ff */
[----:B------:R1:W-:Y:S01]  /*4d00*/  @!UP0 UTMALDG.3D [UR32], [UR4], desc[UR8] ;  /* 0x00000820040085b4 */ /* 0x0003e20008011000 */
[----:B------:R1:W-:Y:S01]  /*4d10*/  @!P1 SYNCS.ARRIVE.TRANS64.RED.A0TR RZ, [UR21+0x40], R0 ;  /* 0x00004000ffff99a7 */ /* 0x0003e20008300415 */
[----:B------:R-:W-:Y:S01]  /*4d20*/  SYNCS.ARRIVE.TRANS64.RED.A1T0 RZ, [UR6], RZ ;  /* 0x000000ffffff79a7 */ /* 0x000fe20008100406 */
[----:B------:R-:W2:Y:S02]  /*4d30*/  SYNCS.PHASECHK.TRANS64.TRYWAIT P2, [UR21+0x68], R9 ;  /* 0x00006809ff0075a7 */ /* 0x000ea40008041115 */
[----:B-12---:R-:W-:Y:S05]  /*4d40*/  @!P2 BRA `(.L_x_82) ;  /* 0x0000004000d0a947 */ /* 0x006fea0003800000 */
.L_x_170:
        /* <DEDUP_REMOVED lines=8> */
[----:B------:R-:W-:Y:S01]  /*4dd0*/  @!UP0 UIADD3 UR24, UPT, UPT, UR21, 0x1200, URZ ;  /* 0x0000120015188890 */ /* 0x000fe2000fffe0ff */
[----:B------:R-:W-:Y:S01]  /*4de0*/  VOTEU.ALL UP0, P1 ;  /* 0x0000000000ff7886 */ /* 0x000fe20000800000 */
[----:B------:R-:W-:Y:S01]  /*4df0*/  UMOV UR27, UR35 ;  /* 0x00000023001b7c82 */ /* 0x000fe20008000000 */
[----:B------:R-:W-:Y:S02]  /*4e00*/  UMOV UR28, UR36 ;  /* 0x00000024001c7c82 */ /* 0x000fe40008000000 */
[----:B------:R-:W-:Y:S01]  /*4e10*/  IMAD.U32 R10, RZ, RZ, UR5 ;  /* 0x00000005ff0a7e24 */ /* 0x000fe2000f8e00ff */
[----:B------:R-:W-:Y:S01]  /*4e20*/  UPRMT UR6, UR47, 0x654, UR25 ;  /* 0x000006542f067896 */ /* 0x000fe20008000019 */
[----:B------:R-:W-:Y:S02]  /*4e30*/  IMAD.U32 R11, RZ, RZ, UR4 ;  /* 0x00000004ff0b7e24 */ /* 0x000fe4000f8e00ff */
[----:B------:R-:W-:Y:S01]  /*4e40*/  @!P1 IMAD.X R6, RZ, RZ, R17, P0 ;  /* 0x000000ffff069224 */ /* 0x000fe200000e0611 */
        /* <DEDUP_REMOVED lines=8> */
.L_x_172:
[----:B------:R-:W-:Y:S01]  /*4ed0*/  @!P1 R2UR UR5, R8 ;  /* 0x00000000080592ca */ /* 0x000fe200000e0000 */
[----:B------:R-:W-:Y:S01]  /*4ee0*/  VOTEU.ALL UP0, P1 ;  /* 0x0000000000ff7886 */ /* 0x000fe20000800000 */
[----:B------:R-:W-:Y:S01]  /*4ef0*/  @!P1 R2UR UR4, R6 ;  /* 0x00000000060492ca */ /* 0x000fe200000e0000 */
[----:B-1----:R-:W-:Y:S01]  /*4f00*/  @!P1 IMAD.MOV.U32 R0, RZ, RZ, 0x1000 ;  /* 0x00001000ff009424 */ /* 0x002fe200078e00ff */
[----:B------:R-:W-:Y:S01]  /*4f10*/  UMOV UR8, 0x0 ;  /* 0x0000000000087882 */ /* 0x000fe20000000000 */
[----:B------:R-:W-:Y:S01]  /*4f20*/  UMOV UR9, 0x10000000 ;  /* 0x1000000000097882 */ /* 0x000fe20000000000 */
[----:B------:R-:W-:Y:S01]  /*4f30*/  @!UP0 UIADD3 UR18, UPT, UPT, UR34, 0x40, URZ ;  /* 0x0000004022128890 */ /* 0x000fe2000fffe0ff */
[----:B------:R-:W-:Y:S01]  /*4f40*/  VIADD R14, R14, 0x1 ;  /* 0x000000010e0e7836 */ /* 0x000fe20000000000 */
[----:B------:R-:W-:Y:S01]  /*4f50*/  @!UP0 UIADD3 UR16, UPT, UPT, UR21, 0x2200, URZ ;  /* 0x0000220015108890 */ /* 0x000fe2000fffe0ff */
[----:B------:R-:W-:Y:S01]  /*4f60*/  VOTEU.ALL UP0, P1 ;  /* 0x0000000000ff7886 */ /* 0x000fe20000800000 */
[----:B------:R-:W-:Y:S01]  /*4f70*/  UMOV UR19, UR35 ;  /* 0x0000002300137c82 */ /* 0x000fe20008000000 */
[----:B------:R-:W-:Y:S02]  /*4f80*/  UMOV UR20, UR36 ;  /* 0x0000002400147c82 */ /* 0x000fe40008000000 */
[----:B------:R-:W-:Y:S01]  /*4f90*/  IMAD.U32 R10, RZ, RZ, UR5 ;  /* 0x00000005ff0a7e24 */ /* 0x000fe2000f8e00ff */
[----:B------:R-:W-:Y:S01]  /*4fa0*/  UPRMT UR6, UR47, 0x654, UR17 ;  /* 0x000006542f067896 */ /* 0x000fe20008000011 */
        /* <DEDUP_REMOVED lines=9> */
.L_x_174:
[----:B------:R-:W-:Y:S01]  /*5040*/  @!P1 IADD3 R6, P0, PT, R16, 0x580, RZ ;  /* 0x0000058010069810 */ /* 0x000fe20007f1e0ff */
[----:B------:R-:W-:Y:S01]  /*5050*/  VOTEU.ALL UP0, P1 ;  /* 0x0000000000ff7886 */ /* 0x000fe20000800000 */
[----:B------:R-:W-:Y:S01]  /*5060*/  UMOV UR6, 0x0 ;  /* 0x0000000000067882 */ /* 0x000fe20000000000 */
[----:B------:R-:W-:Y:S01]  /*5070*/  UMOV UR7, 0x10000000 ;  /* 0x1000000000077882 */ /* 0x000fe20000000000 */
[----:B------:R-:W-:Y:S01]  /*5080*/  @!P1 R2UR UR5, R6 ;  /* 0x00000000060592ca */ /* 0x000fe200000e0000 */
[----:B-1----:R-:W-:Y:S01]  /*5090*/  @!P1 IMAD.X R0, RZ, RZ, R17, P0 ;  /* 0x000000ffff009224 */ /* 0x002fe200000e0611 */
[----:B------:R-:W-:Y:S01]  /*50a0*/  @!UP0 UIADD3 UR10, UPT, UPT, UR34, 0x60, URZ ;  /* 0x00000060220a8890 */ /* 0x000fe2000fffe0ff */
[----:B------:R-:W-:Y:S01]  /*50b0*/  R2UR UR16, R47 ;  /* 0x000000002f1072ca */ /* 0x000fe200000e0000 */
[----:B------:R-:W-:Y:S01]  /*50c0*/  @!UP0 UIADD3 UR8, UPT, UPT, UR21, 0x3200, URZ ;  /* 0x0000320015088890 */ /* 0x000fe2000fffe0ff */
[----:B------:R-:W-:Y:S01]  /*50d0*/  ISETP.NE.AND P0, PT, R14, 0x2, PT ;  /* 0x000000020e00780c */ /* 0x000fe20003f05270 */
[----:B------:R-:W-:Y:S01]  /*50e0*/  @!UP0 UIADD3 UR9, UPT, UPT, UR21, 0x58, URZ ;  /* 0x0000005815098890 */ /* 0x000fe2000fffe0ff */
[----:B------:R-:W-:Y:S01]  /*50f0*/  @!P1 R2UR UR4, R0 ;  /* 0x00000000000492ca */ /* 0x000fe200000e0000 */
[----:B------:R-:W-:Y:S01]  /*5100*/  VOTEU.ALL UP0, P1 ;  /* 0x0000000000ff7886 */ /* 0x000fe20000800000 */
[----:B------:R-:W-:Y:S01]  /*5110*/  UMOV UR11, UR35 ;  /* 0x00000023000b7c82 */ /* 0x000fe20008000000 */
[----:B------:R-:W-:Y:S01]  /*5120*/  UMOV UR12, UR36 ;  /* 0x00000024000c7c82 */ /* 0x000fe20008000000 */
[----:B------:R-:W-:Y:S01]  /*5130*/  SEL R0, RZ, 0x1, P0 ;  /* 0x00000001ff007807 */ /* 0x000fe20000000000 */
[----:B------:R-:W-:Y:S01]  /*5140*/  UIADD3 UR20, UPT, UPT, UR13, UR63, URZ ;  /* 0x0000003f0d147290 */ /* 0x000fe2000fffe0ff */
[----:B------:R-:W-:Y:S01]  /*5150*/  IMAD.U32 R8, RZ, RZ, UR5 ;  /* 0x00000005ff087e24 */ /* 0x000fe2000f8e00ff */
[----:B------:R-:W-:Y:S01]  /*5160*/  LOP3.LUT R15, R15, 0x1, RZ, 0x3c, !PT ;  /* 0x000000010f0f7812 */ /* 0x000fe200078e3cff */
[----:B------:R-:W-:Y:S01]  /*5170*/  UPLOP3.LUT UP3, UPT, UPT, UPT, UPT, 0x80, 0x8 ;  /* 0x000000000008789c */ /* 0x000fe20003f6f070 */
[----:B------:R-:W-:Y:S01]  /*5180*/  LOP3.LUT R13, R13, R0, RZ, 0x3c, !PT ;  /* 0x000000000d0d7212 */ /* 0x000fe200078e3cff */
[----:B------:R-:W-:Y:S01]  /*5190*/  UIADD3 UR16, UPT, UPT, UR14, UR16, URZ ;  /* 0x000000100e107290 */ /* 0x000fe2000fffe0ff */
[----:B------:R-:W-:Y:S01]  /*51a0*/  SEL R14, R14, RZ, P0 ;  /* 0x000000ff0e0e7207 */ /* 0x000fe20000000000 */
[----:B------:R-:W-:Y:S01]  /*51b0*/  UMOV UR36, UR29 ;  /* 0x0000001d00247c82 */ /* 0x000fe20008000000 */
[----:B------:R-:W-:Y:S01]  /*51c0*/  IMAD.U32 R9, RZ, RZ, UR4 ;  /* 0x00000004ff097e24 */ /* 0x000fe2000f8e00ff */
[----:B------:R-:W-:Y:S04]  /*51d0*/  @!P1 R2UR UR4, R8 ;  /* 0x00000000080492ca */ /* 0x000fe800000e0000 */
[----:B------:R-:W-:Y:S11]  /*51e0*/  @!P1 R2UR UR5, R9 ;  /* 0x00000000090592ca */ /* 0x000ff600000e0000 */
[----:B------:R-:W-:Y:S02]  /*51f0*/  @!UPT UIADD3 URZ, UPT, UPT, URZ, URZ, URZ ;  /* 0x000000fffffff290 */ /* 0x000fe4000fffe0ff */
[----:B------:R2:W-:Y:S01]  /*5200*/  @!UP0 UTMALDG.3D [UR8], [UR4], desc[UR6] ;  /* 0x00000608040085b4 */ /* 0x0005e20008011000 */
[----:B------:R2:W-:Y:S01]  /*5210*/  @!P1 SYNCS.ARRIVE.TRANS64.RED.A0TR RZ, [UR21+0x58], R7 ;  /* 0x00005807ffff99a7 */ /* 0x0005e20008300415 */
[----:B------:R-:W-:Y:S01]  /*5220*/  SYNCS.ARRIVE.TRANS64.RED.A1T0 RZ, [UR37], RZ ;  /* 0x000000ffffff79a7 */ /* 0x000fe20008100425 */
[----:B------:R-:W-:Y:S05]  /*5230*/  BRA.U UP1, `(.L_x_85) ;  /* 0xfffffff101687547 */ /* 0x000fea000b83ffff */
[----:B------:R-:W-:-:S04]  /*5240*/  SHF.L.U32 R2, R15, 0x1f, RZ ;  /* 0x0000001f0f027819 */ /* 0x000fc800000006ff */
[----:B------:R-:W1:Y:S02]  /*5250*/  SYNCS.PHASECHK.TRANS64.TRYWAIT P0, [UR21+0x60], R2 ;  /* 0x00006002ff0075a7 */ /* 0x000e640008001115 */
[----:B-1----:R-:W-:Y:S05]  /*5260*/  @!P0 BRA `(.L_x_86) ;  /* 0x0000003c00d08947 */ /* 0x002fea0003800000 */
.L_x_176:
[----:B------:R-:W3:Y:S02]  /*5270*/  SYNCS.PHASECHK.TRANS64.TRYWAIT P0, [UR21+0x68], R2 ;  /* 0x00006802ff0075a7 */ /* 0x000ee40008001115 */
[----:B---3--:R-:W-:Y:S05]  /*5280*/  @!P0 BRA `(.L_x_87) ;  /* 0x0000003c00e08947 */ /* 0x008fea0003800000 */
.L_x_178:
[----:B------:R-:W3:Y:S02]  /*5290*/  SYNCS.PHASECHK.TRANS64.TRYWAIT P0, [UR21+0x70], R2 ;  /* 0x00007002ff0075a7 */ /* 0x000ee40008001115 */
[----:B---3--:R-:W-:Y:S05]  /*52a0*/  @!P0 BRA `(.L_x_88) ;  /* 0x0000003c00f08947 */ /* 0x008fea0003800000 */
.L_x_180:
[----:B-1----:R-:W-:-:S07]  /*52b0*/  MOV R0, UR21 ;  /* 0x0000001500007c02 */ /* 0x002fce0008000f00 */
.L_x_89:
[----:B-1----:R-:W-:-:S04]  /*52c0*/  SHF.L.U32 R2, R15, 0x1f, RZ ;  /* 0x0000001f0f027819 */ /* 0x002fc800000006ff */
[----:B------:R1:W3:Y:S03]  /*52d0*/  SYNCS.PHASECHK.TRANS64.TRYWAIT P0, [R0+URZ+0x78], R2 ;  /* 0x00007802000075a7 */ /* 0x0002e600080011ff */
[----:B---3--:R-:W-:Y:S05]  /*52e0*/  @!P0 NANOSLEEP.SYNCS 0x989680 ;  /* 0x009896800000895d */ /* 0x008fea0003900000 */
[----:B------:R-:W3:Y:S02]  /*52f0*/  @!P0 SYNCS.PHASECHK.TRANS64 P0, [R0+URZ+0x78], R2 ;  /* 0x00007802000085a7 */ /* 0x000ee400080010ff */
[----:B--23--:R-:W-:Y:S05]  /*5300*/  @P0 EXIT ;  /* 0x000000000000094d */ /* 0x00cfea0003800000 */
[----:B------:R-:W-:Y:S05]  /*5310*/  BRA `(.L_x_89) ;  /* 0xfffffffc00e87947 */ /* 0x000fea000383ffff */
.L_x_74:
[----:B------:R-:W-:-:S06]  /*5320*/  UISETP.GE.AND UP0, UPT, UR17, 0x4, UPT ;  /* 0x000000041100788c */ /* 0x000fcc000bf06270 */
[----:B------:R-:W-:-:S13]  /*5330*/  PLOP3.LUT P0, PT, PT, PT, UP0, 0x80, 0x8 ;  /* 0x000000000008781c */ /* 0x000fda0003f0f008 */
[----:B------:R-:W-:Y:S05]  /*5340*/  @!P0 EXIT ;  /* 0x000000000000894d */ /* 0x000fea0003800000 */
[----:B------:R-:W-:Y:S01]  /*5350*/  BAR.SYNC.DEFER_BLOCKING 0x6, 0xa0 ;  /* 0x0182800000007b1d */ /* 0x000fe20000010000 */
[C---:B------:R-:W-:Y:S01]  /*5360*/  IMAD.SHL.U32 R3, R56.reuse, 0x20, RZ ;  /* 0x0000002038037824 */ /* 0x040fe200078e00ff */
[----:B------:R-:W-:Y:S01]  /*5370*/  SHF.R.U32.HI R6, RZ, 0x1, R56 ;  /* 0x00000001ff067819 */ /* 0x000fe20000011638 */
[C---:B------:R-:W-:Y:S01]  /*5380*/  IMAD.SHL.U32 R2, R56.reuse, 0x10, RZ ;  /* 0x0000001038027824 */ /* 0x040fe200078e00ff */
[C---:B------:R-:W-:Y:S01]  /*5390*/  LOP3.LUT P0, RZ, R56.reuse, 0x4, RZ, 0xc0, !PT ;  /* 0x0000000438ff7812 */ /* 0x040fe2000780c0ff */
[C---:B------:R-:W-:Y:S01]  /*53a0*/  IMAD.U32 R23, R56.reuse, 0x10000, RZ ;  /* 0x0001000038177824 */ /* 0x040fe200078e00ff */
[----:B------:R-:W-:Y:S01]  /*53b0*/  UMOV UR44, 0x400 ;  /* 0x00000400002c7882 */ /* 0x000fe20000000000 */
[----:B------:R-:W1:Y:S01]  /*53c0*/  LDCU.64 UR4, c[0x0][0x890] ;  /* 0x00011200ff0477ac */ /* 0x000e620008000a00 */
[----:B------:R-:W2:Y:S01]  /*53d0*/  LDC.64 R42, c[0x0][0x8b0] ;  /* 0x00022c00ff2a7b82 */ /* 0x000ea20000000a00 */
[----:B------:R-:W-:Y:S01]  /*53e0*/  LOP3.LUT R7, R3, 0xc0, RZ, 0xc0, !PT ;  /* 0x000000c003077812 */ /* 0x000fe200078ec0ff */
[----:B------:R-:W-:Y:S01]  /*53f0*/  IMAD.SHL.U32 R44, R56, 0x4, RZ ;  /* 0x00000004382c7824 */ /* 0x000fe200078e00ff */
[----:B------:R-:W-:Y:S01]  /*5400*/  ULEA UR44, UR47, UR44, 0x18 ;  /* 0x0000002c2f2c7291 */ /* 0x000fe2000f8ec0ff */
[----:B------:R-:W-:Y:S01]  /*5410*/  LOP3.LUT R2, R2, 0x600, RZ, 0xc0, !PT ;  /* 0x0000060002027812 */ /* 0x000fe200078ec0ff */
[----:B------:R-:W-:Y:S01]  /*5420*/  IMAD.MOV.U32 R55, RZ, RZ, 0x20 ;  /* 0x00000020ff377424 */ /* 0x000fe200078e00ff */
[----:B------:R-:W-:Y:S01]  /*5430*/  LOP3.LUT R6, R7, 0x8, R6, 0xf8, !PT ;  /* 0x0000000807067812 */ /* 0x000fe200078ef806 */
[----:B------:R-:W-:Y:S01]  /*5440*/  IMAD.MOV.U32 R54, RZ, RZ, 0x1 ;  /* 0x00000001ff367424 */ /* 0x000fe200078e00ff */
[----:B------:R-:W3:Y:S01]  /*5450*/  LDC.64 R40, c[0x0][0x8a8] ;  /* 0x00022a00ff287b82 */ /* 0x000ee20000000a00 */
[----:B------:R-:W-:Y:S01]  /*5460*/  LOP3.LUT R2, R2, 0x20, R3, 0xf8, !PT ;  /* 0x0000002002027812 */ /* 0x000fe200078ef803 */
[----:B------:R-:W-:Y:S01]  /*5470*/  IMAD.MOV.U32 R22, RZ, RZ, RZ ;  /* 0x000000ffff167224 */ /* 0x000fe200078e00ff */
[----:B------:R-:W-:-:S02]  /*5480*/  LOP3.LUT R23, R23, 0x600000, RZ, 0xc0, !PT ;  /* 0x0060000017177812 */ /* 0x000fc400078ec0ff */
[----:B------:R-:W-:Y:S02]  /*5490*/  CS2R R52, SRZ ;  /* 0x0000000000347805 */ /* 0x000fe4000001ff00 */
[----:B------:R-:W-:Y:S01]  /*54a0*/  LOP3.LUT R44, R6, 0x18, R44, 0x78, !PT ;  /* 0x00000018062c7812 */ /* 0x000fe200078e782c */
[----:B------:R-:W-:Y:S01]  /*54b0*/  IMAD.MOV.U32 R51, RZ, RZ, RZ ;  /* 0x000000ffff337224 */ /* 0x000fe200078e00ff */
[----:B------:R-:W-:Y:S01]  /*54c0*/  LOP3.LUT R2, R2, 0x100, R3, 0xf8, !PT ;  /* 0x0000010002027812 */ /* 0x000fe200078ef803 */
[----:B------:R-:W4:Y:S01]  /*54d0*/  LDS R0, [UR44+0x140] ;  /* 0x0001402cff007984 */ /* 0x000f220008000800 */
[----:B-1----:R-:W-:Y:S01]  /*54e0*/  IMAD.U32 R58, RZ, RZ, UR4 ;  /* 0x00000004ff3a7e24 */ /* 0x002fe2000f8e00ff */
[----:B------:R-:W-:Y:S01]  /*54f0*/  UIADD3 UR4, UPT, UPT, UR44, 0x200, URZ ;  /* 0x000002002c047890 */ /* 0x000fe2000fffe0ff */
[----:B------:R-:W-:Y:S01]  /*5500*/  LOP3.LUT R44, R2, R44, RZ, 0xfc, !PT ;  /* 0x0000002c022c7212 */ /* 0x000fe200078efcff */
[----:B------:R-:W-:Y:S01]  /*5510*/  IMAD.U32 R57, RZ, RZ, UR5 ;  /* 0x00000005ff397e24 */ /* 0x000fe2000f8e00ff */
[----:B------:R-:W-:Y:S01]  /*5520*/  LOP3.LUT R56, R56, 0x60, RZ, 0xc0, !PT ;  /* 0x0000006038387812 */ /* 0x000fe200078ec0ff */
[----:B------:R-:W1:Y:S01]  /*5530*/  LDCU UR60, c[0x0][0x370] ;  /* 0x00006e00ff3c77ac */ /* 0x000e620008000800 */
[----:B------:R-:W-:Y:S01]  /*5540*/  SEL R55, R55, 0xffffffe0, !P0 ;  /* 0xffffffe037377807 */ /* 0x000fe20004000000 */
[----:B------:R-:W-:Y:S01]  /*5550*/  IMAD.U32 R49, RZ, RZ, UR4 ;  /* 0x00000004ff317e24 */ /* 0x000fe2000f8e00ff */
[----:B------:R-:W1:Y:S01]  /*5560*/  LDCU UR43, c[0x0][0xb0c] ;  /* 0x00016180ff2b77ac */ /* 0x000e620008000800 */
[----:B------:R-:W1:Y:S01]  /*5570*/  LDCU UR39, c[0x0][0xb30] ;  /* 0x00016600ff2777ac */ /* 0x000e620008000800 */
[----:B------:R-:W1:Y:S01]  /*5580*/  LDCU.64 UR54, c[0x0][0x888] ;  /* 0x00011100ff3677ac */ /* 0x000e620008000a00 */
[----:B------:R-:W1:Y:S01]  /*5590*/  LDCU.64 UR40, c[0x0][0xb28] ;  /* 0x00016500ff2877ac */ /* 0x000e620008000a00 */
[----:B------:R-:W1:Y:S01]  /*55a0*/  LDCU.128 UR56, c[0x0][0xb10] ;  /* 0x00016200ff3877ac */ /* 0x000e620008000c00 */
[----:B------:R-:W1:Y:S01]  /*55b0*/  LDCU UR53, c[0x0][0x374] ;  /* 0x00006e80ff3577ac */ /* 0x000e620008000800 */
[----:B------:R-:W-:Y:S01]  /*55c0*/  UMOV UR52, URZ ;  /* 0x000000ff00347c82 */ /* 0x000fe20008000000 */
[----:B------:R-:W-:Y:S01]  /*55d0*/  UMOV UR46, URZ ;  /* 0x000000ff002e7c82 */ /* 0x000fe20008000000 */
[----:B-1234-:R-:W-:-:S07]  /*55e0*/  IMAD.IADD R23, R0, 0x1, R23 ;  /* 0x0000000100177824 */ /* 0x01efce00078e0217 */
.L_x_133:
[C---:B------:R-:W-:Y:S02]  /*55f0*/  LEA R3, R51.reuse, UR44, 0x3 ;  /* 0x0000002c33037c11 */ /* 0x040fe4000f8e18ff */
[----:B------:R-:W-:Y:S02]  /*5600*/  SHF.L.U32 R0, R52, 0x1f, RZ ;  /* 0x0000001f34007819 */ /* 0x000fe400000006ff */
[----:B-1----:R-:W-:Y:S02]  /*5610*/  LEA R4, R51, UR44, 0x4 ;  /* 0x0000002c33047c11 */ /* 0x002fe4000f8e20ff */
[----:B------:R-:W1:Y:S02]  /*5620*/  SYNCS.PHASECHK.TRANS64.TRYWAIT P0, [R3+URZ+0x90], R0 ;  /* 0x00009000030075a7 */ /* 0x000e6400080011ff */
[----:B-12---:R-:W-:Y:S05]  /*5630*/  @!P0 BRA `(.L_x_90) ;  /* 0x0000003c00248947 */ /* 0x006fea0003800000 */
.L_x_181:
        /* <DEDUP_REMOVED lines=8> */
[----:B--2---:R-:W-:Y:S11]  /*56c0*/  LOP3.LUT P0, RZ, R6, 0x1, RZ, 0xc0, !PT ;  /* 0x0000000106ff7812 */ /* 0x004ff6000780c0ff */
[----:B------:R-:W-:Y:S02]  /*56d0*/  @!UPT UIADD3 URZ, UPT, UPT, URZ, URZ, URZ ;  /* 0x000000fffffff290 */ /* 0x000fe4000fffe0ff */
[----:B---3--:R-:W-:Y:S01]  /*56e0*/  VOTEU.ANY UP1, P0 ;  /* 0x0000000000ff7886 */ /* 0x008fe20000020100 */
[----:B------:R-:W-:Y:S01]  /*56f0*/  PLOP3.LUT P0, PT, PT, PT, UP1, 0x80, 0x8 ;  /* 0x000000000008781c */ /* 0x000fe20003f0f018 */
[----:B------:R-:W-:Y:S11]  /*5700*/  UP2UR UR62, UPR, URZ, 0x2 ;  /* 0x00000002ff3e7883 */ /* 0x000ff60008000000 */
[----:B------:R-:W-:Y:S01]  /*5710*/  @!UPT UIADD3 URZ, UPT, UPT, URZ, URZ, URZ ;  /* 0x000000fffffff290 */ /* 0x000fe2000fffe0ff */
[----:B-1----:R-:W-:Y:S02]  /*5720*/  @P0 SHF.R.U32.HI R0, RZ, 0x10, R5 ;  /* 0x00000010ff000819 */ /* 0x002fe40000011605 */
        /* <DEDUP_REMOVED lines=12> */
[----:B------:R-:W2:Y:S01]  /*57f0*/  LDCU UR12, c[0x0][0xb20] ;  /* 0x00016400ff0c77ac */ /* 0x000ea20008000800 */
[----:B------:R-:W-:Y:S02]  /*5800*/  UIMAD.WIDE.U32 UR4, UR53, UR59, URZ ;  /* 0x0000003b350472a5 */ /* 0x000fe4000f8e00ff */
[----:B------:R-:W-:Y:S02]  /*5810*/  UIMAD.WIDE.U32 UR6, UR60, UR56, URZ ;  /* 0x000000383c0672a5 */ /* 0x000fe4000f8e00ff */
[----:B------:R-:W-:Y:S02]  /*5820*/  UISETP.NE.AND UP0, UPT, UR58, 0x1, UPT ;  /* 0x000000013a00788c */ /* 0x000fe4000bf05270 */
[----:B------:R-:W-:Y:S02]  /*5830*/  UIMAD.WIDE.U32 UR8, UR37, UR59, URZ ;  /* 0x0000003b250872a5 */ /* 0x000fe4000f8e00ff */
[----:B------:R-:W-:Y:S02]  /*5840*/  UIMAD.WIDE.U32 UR10, UR38, UR56, URZ ;  /* 0x00000038260a72a5 */ /* 0x000fe4000f8e00ff */
[----:B------:R-:W-:Y:S02]  /*5850*/  UISETP.NE.AND UP1, UPT, UR43, 0x1, UPT ;  /* 0x000000012b00788c */ /* 0x000fe4000bf25270 */
[----:B------:R-:W-:Y:S01]  /*5860*/  UISETP.NE.AND UP2, UPT, UR42, 0x1, UPT ;  /* 0x000000012a00788c */ /* 0x000fe2000bf45270 */
[----:B------:R-:W-:Y:S02]  /*5870*/  UMOV UR4, UR5 ;  /* 0x0000000500047c82 */ /* 0x000fe40008000000 */
[----:B--2---:R-:W-:Y:S03]  /*5880*/  USHF.R.U32.HI UR5, URZ, UR12, UR4 ;  /* 0x0000000cff057299 */ /* 0x004fe60008011604 */
[----:B------:R-:W-:Y:S02]  /*5890*/  UMOV UR4, UR7 ;  /* 0x0000000700047c82 */ /* 0x000fe40008000000 */
[----:B------:R-:W-:Y:S02]  /*58a0*/  USHF.R.U32.HI UR7, URZ, UR57, UR4 ;  /* 0x00000039ff077299 */ /* 0x000fe40008011604 */
[----:B------:R-:W-:Y:S02]  /*58b0*/  USEL UR4, UR53, UR5, !UP0 ;  /* 0x0000000535047287 */ /* 0x000fe4000c000000 */
[----:B------:R-:W-:Y:S01]  /*58c0*/  USEL UR7, UR60, UR7, !UP1 ;  /* 0x000000073c077287 */ /* 0x000fe2000c800000 */
[----:B------:R-:W-:Y:S01]  /*58d0*/  UMOV UR5, UR9 ;  /* 0x0000000900057c82 */ /* 0x000fe20008000000 */
[----:B------:R-:W-:Y:S02]  /*58e0*/  UIMAD.WIDE.U32 UR8, UR4, UR40, URZ ;  /* 0x00000028040872a5 */ /* 0x000fe4000f8e00ff */
[----:B------:R-:W-:Y:S03]  /*58f0*/  USHF.R.U32.HI UR6, URZ, UR12, UR5 ;  /* 0x0000000cff067299 */ /* 0x000fe60008011605 */
[----:B------:R-:W-:Y:S01]  /*5900*/  UMOV UR5, UR11 ;  /* 0x0000000b00057c82 */ /* 0x000fe20008000000 */
[----:B------:R-:W-:Y:S02]  /*5910*/  UIMAD.WIDE.U32 UR10, UR7, UR40, URZ ;  /* 0x00000028070a72a5 */ /* 0x000fe4000f8e00ff */
[----:B------:R-:W-:Y:S02]  /*5920*/  USHF.R.U32.HI UR12, URZ, UR57, UR5 ;  /* 0x00000039ff0c7299 */ /* 0x000fe40008011605 */
[----:B------:R-:W-:Y:S01]  /*5930*/  USEL UR6, UR37, UR6, !UP0 ;  /* 0x0000000625067287 */ /* 0x000fe2000c000000 */
[----:B------:R-:W-:Y:S02]  /*5940*/  UMOV UR5, UR9 ;  /* 0x0000000900057c82 */ /* 0x000fe40008000000 */
[----:B------:R-:W-:Y:S01]  /*5950*/  UMOV UR10, UR11 ;  /* 0x0000000b000a7c82 */ /* 0x000fe20008000000 */
[----:B------:R-:W-:Y:S02]  /*5960*/  @UP2 USHF.R.U32.HI UR4, URZ, UR41, UR5 ;  /* 0x00000029ff042299 */ /* 0x000fe40008011605 */
[----:B------:R-:W-:Y:S02]  /*5970*/  @UP2 USHF.R.U32.HI UR7, URZ, UR41, UR10 ;  /* 0x00000029ff072299 */ /* 0x000fe4000801160a */
[----:B------:R-:W-:Y:S02]  /*5980*/  UIMAD UR4, UR42, UR4, URZ ;  /* 0x000000042a0472a4 */ /* 0x000fe4000f8e02ff */
        /* <DEDUP_REMOVED lines=8> */
[----:B------:R-:W-:Y:S02]  /*5a10*/  USEL UR11, UR6, UR4, !UP2 ;  /* 0x00000004060b7287 */ /* 0x000fe4000d000000 */
[----:B------:R-:W-:Y:S02]  /*5a20*/  UIADD3 UR8, UPT, UPT, -UR5, URZ, URZ ;  /* 0x000000ff05087290 */ /* 0x000fe4000fffe1ff */
[----:B------:R-:W-:Y:S01]  /*5a30*/  UIADD3 UR10, UPT, UPT, -UR11, URZ, URZ ;  /* 0x000000ff0b0a7290 */ /* 0x000fe2000fffe1ff */
[----:B------:R-:W-:Y:S01]  /*5a40*/  @!UP0 UMOV UR4, UR9 ;  /* 0x0000000900048c82 */ /* 0x000fe20008000000 */
[----:B------:R-:W-:Y:S02]  /*5a50*/  UIADD3 UR9, UPT, UPT, -UR6, URZ, URZ ;  /* 0x000000ff06097290 */ /* 0x000fe4000fffe1ff */
[----:B------:R-:W-:Y:S02]  /*5a60*/  @!UP0 USHF.R.U32.HI UR4, URZ, UR41, UR4 ;  /* 0x00000029ff048299 */ /* 0x000fe40008011604 */
[----:B------:R-:W-:Y:S02]  /*5a70*/  UIMAD UR10, UR42, UR10, UR6 ;  /* 0x0000000a2a0a72a4 */ /* 0x000fe4000f8e0206 */
[----:B------:R-:W-:Y:S04]  /*5a80*/  @!UP0 USEL UR4, UR5, UR4, !UP2 ;  /* 0x0000000405048287 */ /* 0x000fe8000d000000 */
[----:B------:R-:W-:Y:S02]  /*5a90*/  @!UP0 UIMAD UR10, UR7, UR10, UR4 ;  /* 0x0000000a070a82a4 */ /* 0x000fe4000f8e0204 */
[----:B------:R-:W-:Y:S02]  /*5aa0*/  @!UP0 UIADD3 UR11, UPT, UPT, UR11, -UR4, URZ ;  /* 0x800000040b0b8290 */ /* 0x000fe4000fffe0ff */
[----:B------:R-:W-:Y:S02]  /*5ab0*/  UIMAD UR7, UR43, UR8, UR38 ;  /* 0x000000082b0772a4 */ /* 0x000fe4000f8e0226 */
[----:B------:R-:W-:Y:S02]  /*5ac0*/  @!UP0 UIMAD UR6, UR11, UR42, UR5 ;  /* 0x0000002a0b0682a4 */ /* 0x000fe4000f8e0205 */
[----:B------:R-:W-:Y:S01]  /*5ad0*/  UIMAD UR4, UR58, UR9, UR37 ;  /* 0x000000093a0472a4 */ /* 0x000fe2000f8e0225 */
[----:B------:R-:W-:Y:S02]  /*5ae0*/  @!UP0 UMOV UR5, UR10 ;  /* 0x0000000a00058c82 */ /* 0x000fe40008000000 */
[----:B------:R-:W-:Y:S02]  /*5af0*/  UIMAD UR38, UR5, UR43, UR7 ;  /* 0x0000002b052672a4 */ /* 0x000fe4000f8e0207 */
[----:B------:R-:W-:Y:S11]  /*5b00*/  UIMAD UR37, UR6, UR58, UR4 ;  /* 0x0000003a062572a4 */ /* 0x000ff6000f8e0204 */
[----:B------:R-:W-:Y:S01]  /*5b10*/  @!UPT UIADD3 URZ, UPT, UPT, URZ, URZ, URZ ;  /* 0x000000fffffff290 */ /* 0x000fe2000fffe0ff */
.L_x_91:
[----:B------:R-:W-:Y:S01]  /*5b20*/  UISETP.NE.AND UP0, UPT, UR39, 0x1, UPT ;  /* 0x000000012700788c */ /* 0x000fe2000bf05270 */
[----:B------:R-:W-:Y:S01]  /*5b30*/  LOP3.LUT P0, RZ, R49, 0x1b0, RZ, 0xc0, !PT ;  /* 0x000001b031ff7812 */ /* 0x000fe2000780c0ff */
[----:B------:R-:W-:Y:S01]  /*5b40*/  USHF.L.U32 UR50, UR16, 0x6, URZ ;  /* 0x0000000610327899 */ /* 0x000fe200080006ff */
[----:B------:R-:W-:Y:S01]  /*5b50*/  BSSY.RECONVERGENT B6, `(.L_x_92) ;  /* 0x0000034000067945 */ /* 0x000fe20003800200 */
[----:B------:R-:W-:Y:S01]  /*5b60*/  USHF.L.U32 UR49, UR20, 0x7, URZ ;  /* 0x0000000714317899 */ /* 0x000fe200080006ff */
[----:B------:R-:W-:Y:S06]  /*5b70*/  IADD3 R51, PT, PT, R51, 0x1, RZ ;  /* 0x0000000133337810 */ /* 0x000fec0007ffe0ff */
[----:B------:R-:W2:Y:S01]  /*5b80*/  @!UP0 LDCU.128 UR12, c[0x0][0xb10] ;  /* 0x00016200ff0c87ac */ /* 0x000ea20008000c00 */
[----:B------:R-:W3:Y:S01]  /*5b90*/  @!UP0 LDCU UR5, c[0x0][0xb0c] ;  /* 0x00016180ff0587ac */ /* 0x000ee20008000800 */
[----:B------:R-:W4:Y:S01]  /*5ba0*/  @!UP0 LDCU UR10, c[0x0][0xb20] ;  /* 0x00016400ff0a87ac */ /* 0x000f220008000800 */
[----:B--2---:R-:W-:Y:S02]  /*5bb0*/  UIMAD.WIDE.U32 UR8, UR38, UR12, URZ ;  /* 0x0000000c260872a5 */ /* 0x004fe4000f8e00ff */
[----:B------:R-:W-:Y:S02]  /*5bc0*/  UIMAD.WIDE.U32 UR6, UR37, UR15, URZ ;  /* 0x0000000f250672a5 */ /* 0x000fe4000f8e00ff */
[----:B------:R-:W-:Y:S03]  /*5bd0*/  @!UP0 UISETP.NE.AND UP1, UPT, UR14, 0x1, UPT ;  /* 0x000000010e00888c */ /* 0x000fe6000bf25270 */
[----:B------:R-:W-:Y:S01]  /*5be0*/  @!UP0 UMOV UR4, UR9 ;  /* 0x0000000900048c82 */ /* 0x000fe20008000000 */
[----:B---3--:R-:W-:Y:S02]  /*5bf0*/  @!UP0 UISETP.NE.AND UP2, UPT, UR5, 0x1, UPT ;  /* 0x000000010500888c */ /* 0x008fe4000bf45270 */
[----:B------:R-:W-:Y:S01]  /*5c00*/  @!UP0 USHF.R.U32.HI UR4, URZ, UR13, UR4 ;  /* 0x0000000dff048299 */ /* 0x000fe20008011604 */
[----:B------:R-:W-:Y:S02]  /*5c10*/  @!UP0 UMOV UR6, UR7 ;  /* 0x0000000700068c82 */ /* 0x000fe40008000000 */
[----:B----4-:R-:W-:Y:S02]  /*5c20*/  @!UP0 USHF.R.U32.HI UR6, URZ, UR10, UR6 ;  /* 0x0000000aff068299 */ /* 0x010fe40008011606 */
[----:B------:R-:W-:Y:S02]  /*5c30*/  @!UP0 USEL UR7, UR38, UR4, !UP2 ;  /* 0x0000000426078287 */ /* 0x000fe4000d000000 */
[----:B------:R-:W-:Y:S04]  /*5c40*/  @!UP0 USEL UR6, UR37, UR6, !UP1 ;  /* 0x0000000625068287 */ /* 0x000fe8000c800000 */
[----:B------:R-:W-:Y:S02]  /*5c50*/  @!UP0 UIADD3 UR4, UPT, UPT, -UR7, UR6, URZ ;  /* 0x0000000607048290 */ /* 0x000fe4000fffe1ff */
[----:B------:R-:W-:Y:S02]  /*5c60*/  @!UP0 UIADD3 UR6, UPT, UPT, UR7, -UR6, URZ ;  /* 0x8000000607068290 */ /* 0x000fe4000fffe0ff */
[----:B------:R-:W-:Y:S02]  /*5c70*/  @!UP0 UIMAD UR38, UR4, UR5, UR38 ;  /* 0x00000005042682a4 */ /* 0x000fe4000f8e0226 */
[----:B------:R-:W-:Y:S01]  /*5c80*/  @!UP0 UIMAD UR37, UR6, UR14, UR37 ;  /* 0x0000000e062582a4 */ /* 0x000fe2000f8e0225 */
[----:B------:R-:W-:Y:S11]  /*5c90*/  @!P0 BRA `(.L_x_93) ;  /* 0x00000000007c8947 */ /* 0x000ff60003800000 */
[----:B------:R-:W2:Y:S01]  /*5ca0*/  LDCU.64 UR8, c[0x4][0x80] ;  /* 0x01001000ff0877ac */ /* 0x000ea20008000a00 */
[----:B------:R-:W-:Y:S01]  /*5cb0*/  MOV R2, 0x0 ;  /* 0x0000000000027802 */ /* 0x000fe20000000f00 */
[----:B------:R-:W-:Y:S02]  /*5cc0*/  HFMA2 R12, -RZ, RZ, 0, 5.9604644775390625e-08 ;  /* 0x00000001ff0c7431 */ /* 0x000fe400000001ff */
[----:B------:R-:W-:Y:S01]  /*5cd0*/  IMAD.MOV.U32 R8, RZ, RZ, 0x70 ;  /* 0x00000070ff087424 */ /* 0x000fe200078e00ff */
[----:B------:R3:W4:Y:S01]  /*5ce0*/  LDC.64 R14, c[0x4][R2] ;  /* 0x01000000020e7b82 */ /* 0x0007220000000a00 */
[----:B------:R-:W1:Y:S01]  /*5cf0*/  LDCU.64 UR6, c[0x4][0x88] ;  /* 0x01001100ff0677ac */ /* 0x000e620008000a00 */
[----:B------:R-:W-:Y:S01]  /*5d00*/  IMAD.MOV.U32 R13, RZ, RZ, RZ ;  /* 0x000000ffff0d7224 */ /* 0x000fe200078e00ff */
[----:B------:R-:W1:Y:S01]  /*5d10*/  LDCU.64 UR4, c[0x4][0x8] ;  /* 0x01000100ff0477ac */ /* 0x000e620008000a00 */
[----:B--2---:R-:W-:Y:S01]  /*5d20*/  MOV R5, UR9 ;  /* 0x0000000900057c02 */ /* 0x004fe20008000f00 */
[----:B------:R-:W-:Y:S01]  /*5d30*/  IMAD.U32 R4, RZ, RZ, UR8 ;  /* 0x00000008ff047e24 */ /* 0x000fe2000f8e00ff */
[----:B-1----:R-:W-:Y:S01]  /*5d40*/  MOV R7, UR7 ;  /* 0x0000000700077c02 */ /* 0x002fe20008000f00 */
[----:B------:R-:W-:Y:S01]  /*5d50*/  IMAD.U32 R6, RZ, RZ, UR6 ;  /* 0x00000006ff067e24 */ /* 0x000fe2000f8e00ff */
[----:B------:R-:W-:Y:S01]  /*5d60*/  MOV R11, UR5 ;  /* 0x00000005000b7c02 */ /* 0x000fe20008000f00 */
[----:B------:R-:W-:Y:S02]  /*5d70*/  IMAD.U32 R10, RZ, RZ, UR4 ;  /* 0x00000004ff0a7e24 */ /* 0x000fe4000f8e00ff */
[----:B------:R-:W-:Y:S07]  /*5d80*/  LEPC R20, `(.L_x_94) ;  /* 0x000000001014794e */ /* 0x000fee0000000000 */
[----:B---345:R-:W-:Y:S05]  /*5d90*/  CALL.ABS.NOINC R14 ;  /* 0x000000000e007343 */ /* 0x038fea0003c00000 */
.L_x_94:
[----:B------:R-:W1:Y:S01]  /*5da0*/  LDCU.64 UR8, c[0x4][0x80] ;  /* 0x01001000ff0877ac */ /* 0x000e620008000a00 */
[----:B------:R-:W2:Y:S01]  /*5db0*/  LDC.64 R2, c[0x4][R2] ;  /* 0x0100000002027b82 */ /* 0x000ea20000000a00 */
[----:B------:R-:W-:Y:S02]  /*5dc0*/  HFMA2 R12, -RZ, RZ, 0, 5.9604644775390625e-08 ;  /* 0x00000001ff0c7431 */ /* 0x000fe400000001ff */
[----:B------:R-:W-:Y:S02]  /*5dd0*/  IMAD.MOV.U32 R8, RZ, RZ, 0x70 ;  /* 0x00000070ff087424 */ /* 0x000fe400078e00ff */
[----:B------:R-:W-:Y:S01]  /*5de0*/  IMAD.MOV.U32 R13, RZ, RZ, RZ ;  /* 0x000000ffff0d7224 */ /* 0x000fe200078e00ff */
[----:B------:R-:W3:Y:S01]  /*5df0*/  LDCU.64 UR6, c[0x4][0x88] ;  /* 0x01001100ff0677ac */ /* 0x000ee20008000a00 */
[----:B------:R-:W4:Y:S01]  /*5e00*/  LDCU.64 UR4, c[0x4][0x8] ;  /* 0x01000100ff0477ac */ /* 0x000f220008000a00 */
[----:B-1----:R-:W-:Y:S02]  /*5e10*/  MOV R4, UR8 ;  /* 0x0000000800047c02 */ /* 0x002fe40008000f00 */
[----:B------:R-:W-:Y:S02]  /*5e20*/  MOV R5, UR9 ;  /* 0x0000000900057c02 */ /* 0x000fe40008000f00 */
[----:B---3--:R-:W-:Y:S01]  /*5e30*/  MOV R7, UR7 ;  /* 0x0000000700077c02 */ /* 0x008fe20008000f00 */
[----:B------:R-:W-:Y:S01]  /*5e40*/  IMAD.U32 R6, RZ, RZ, UR6 ;  /* 0x00000006ff067e24 */ /* 0x000fe2000f8e00ff */
[----:B----4-:R-:W-:Y:S01]  /*5e50*/  MOV R11, UR5 ;  /* 0x00000005000b7c02 */ /* 0x010fe20008000f00 */
[----:B------:R-:W-:Y:S02]  /*5e60*/  IMAD.U32 R10, RZ, RZ, UR4 ;  /* 0x00000004ff0a7e24 */ /* 0x000fe4000f8e00ff */
[----:B------:R-:W-:Y:S07]  /*5e70*/  LEPC R20, `(.L_x_93) ;  /* 0x000000001014794e */ /* 0x000fee0000000000 */
[----:B--2---:R-:W-:Y:S05]  /*5e80*/  CALL.ABS.NOINC R2 ;  /* 0x0000000002007343 */ /* 0x004fea0003c00000 */
.L_x_93:
[----:B------:R-:W-:Y:S05]  /*5e90*/  BSYNC.RECONVERGENT B6 ;  /* 0x0000000000067941 */ /* 0x000fea0003800200 */
.L_x_92:
[----:B------:R-:W-:Y:S02]  /*5ea0*/  R2UR UR6, R48 ;  /* 0x00000000300672ca */ /* 0x000fe400000e0000 */
[----:B------:R-:W-:Y:S02]  /*5eb0*/  R2UR UR5, R58 ;  /* 0x000000003a0572ca */ /* 0x000fe400000e0000 */
[----:B------:R-:W-:Y:S02]  /*5ec0*/  R2UR UR4, R57 ;  /* 0x00000000390472ca */ /* 0x000fe400000e0000 */
[----:B------:R-:W-:Y:S02]  /*5ed0*/  ISETP.NE.U32.AND P4, PT, R42, RZ, PT ;  /* 0x000000ff2a00720c */ /* 0x000fe40003f85070 */
[----:B------:R-:W-:Y:S02]  /*5ee0*/  ISETP.NE.U32.AND P2, PT, RZ, UR54, PT ;  /* 0x00000036ff007c0c */ /* 0x000fe4000bf45070 */
[----:B------:R-:W-:Y:S02]  /*5ef0*/  ISETP.NE.AND.EX P4, PT, R43, RZ, PT, P4 ;  /* 0x000000ff2b00720c */ /* 0x000fe40003f85340 */
[----:B------:R-:W-:Y:S01]  /*5f00*/  ISETP.NE.AND.EX P2, PT, RZ, UR55, PT, P2 ;  /* 0x00000037ff007c0c */ /* 0x000fe2000bf45320 */
[----:B------:R-:W-:Y:S02]  /*5f10*/  UISETP.NE.AND UP2, UPT, UR6, URZ, UPT ;  /* 0x000000ff0600728c */ /* 0x000fe4000bf45270 */
[----:B------:R-:W-:Y:S04]  /*5f20*/  UISETP.NE.U32.AND UP0, UPT, UR5, URZ, UPT ;  /* 0x000000ff0500728c */ /* 0x000fe8000bf05070 */
[----:B------:R-:W-:Y:S01]  /*5f30*/  UISETP.NE.AND.EX UP1, UPT, UR4, URZ, UPT, UP0 ;  /* 0x000000ff0400728c */ /* 0x000fe2000bf25300 */
[----:B------:R-:W-:Y:S01]  /*5f40*/  PLOP3.LUT P1, PT, PT, PT, UP2, 0x80, 0x8 ;  /* 0x000000000008781c */ /* 0x000fe20003f2f028 */
[----:B------:R-:W-:Y:S03]  /*5f50*/  UPLOP3.LUT UP0, UPT, UPT, UPT, UPT, 0x40, 0x4 ;  /* 0x000000000004789c */ /* 0x000fe60003f0e870 */
[----:B------:R-:W-:Y:S06]  /*5f60*/  @UP2 UPLOP3.LUT UP0, UPT, UPT, UPT, UP1, 0x80, 0x8 ;  /* 0x000000000008289c */ /* 0x000fec0003f0f010 */
[----:B------:R-:W-:Y:S01]  /*5f70*/  PLOP3.LUT P0, PT, PT, PT, UP0, 0x80, 0x8 ;  /* 0x000000000008781c */ /* 0x000fe20003f0f008 */
[----:B------:R-:W-:Y:S01]  /*5f80*/  @!UPT UIADD3 URZ, UPT, UPT, URZ, URZ, URZ ;  /* 0x000000fffffff290 */ /* 0x000fe2000fffe0ff */
[----:B------:R-:W-:Y:S11]  /*5f90*/  BRA.U !UP1, `(.L_x_95) ;  /* 0x0000000109407547 */ /* 0x000ff6000b800000 */
[----:B------:R-:W-:Y:S01]  /*5fa0*/  UISETP.NE.U32.AND UP0, UPT, UR54, URZ, UPT ;  /* 0x000000ff3600728c */ /* 0x000fe2000bf05070 */
[----:B------:R-:W-:Y:S01]  /*5fb0*/  R2UR UR6, R58 ;  /* 0x000000003a0672ca */ /* 0x000fe200000e0000 */
[----:B------:R-:W2:Y:S01]  /*5fc0*/  LDCU.64 UR8, c[0x0][0x358] ;  /* 0x00006b00ff0877ac */ /* 0x000ea20008000a00 */
[----:B------:R-:W-:Y:S02]  /*5fd0*/  HFMA2 R45, -RZ, RZ, 0, 5.9604644775390625e-08 ;  /* 0x00000001ff2d7431 */ /* 0x000fe400000001ff */
[----:B-1----:R-:W-:Y:S01]  /*5fe0*/  IMAD.MOV.U32 R0, RZ, RZ, 0x1 ;  /* 0x00000001ff007424 */ /* 0x002fe200078e00ff */
[----:B------:R-:W-:Y:S06]  /*5ff0*/  UISETP.NE.AND.EX UP0, UPT, UR55, URZ, UPT, UP0 ;  /* 0x000000ff3700728c */ /* 0x000fec000bf05300 */
[----:B------:R-:W-:Y:S05]  /*6000*/  PLOP3.LUT P3, PT, PT, PT, UP0, 0x80, 0x8 ;  /* 0x000000000008781c */ /* 0x000fea0003f6f008 */
[----:B------:R-:W1:Y:S01]  /*6010*/  @UP0 LDCU.64 UR4, c[0x0][0x888] ;  /* 0x00011100ff0407ac */ /* 0x000e620008000a00 */
[----:B------:R-:W-:Y:S07]  /*6020*/  @UP0 UIMAD UR6, UR36, UR6, URZ ;  /* 0x00000006240602a4 */ /* 0x000fee000f8e02ff */
[----:B------:R-:W-:Y:S01]  /*6030*/  @!P3 PRMT R45, R0, 0x7610, R45 ;  /* 0x00007610002db816 */ /* 0x000fe2000000002d */
[----:B-1----:R-:W-:Y:S06]  /*6040*/  @UP0 UIMAD.WIDE UR4, UR6, 0x4, UR4 ;  /* 0x00000004060408a5 */ /* 0x002fec000f8e0204 */
[----:B------:R-:W-:Y:S02]  /*6050*/  IMAD.U32 R2, RZ, RZ, UR4 ;  /* 0x00000004ff027e24 */ /* 0x000fe4000f8e00ff */
[----:B------:R-:W-:Y:S03]  /*6060*/  IMAD.U32 R3, RZ, RZ, UR5 ;  /* 0x00000005ff037e24 */ /* 0x000fe6000f8e00ff */
[----:B------:R-:W1:Y:S02]  /*6070*/  @!UP0 LDCU UR4, c[0x0][0x880] ;  /* 0x00011000ff0487ac */ /* 0x000e640008000800 */
[----:B--2--5:R2:W5:Y:S02]  /*6080*/  @P3 LDG.E R27, desc[UR8][R2.64] ;  /* 0x00000008021b3981 */ /* 0x024564000c1e1900 */
[----:B-12---:R-:W-:Y:S02]  /*6090*/  @!P3 MOV R27, UR4 ;  /* 0x00000004001bbc02 */ /* 0x006fe40008000f00 */
.L_x_95:
[----:B------:R-:W-:Y:S05]  /*60a0*/  @!P4 BRA `(.L_x_96) ;  /* 0x000000000024c947 */ /* 0x000fea0003800000 */
[----:B------:R-:W-:Y:S01]  /*60b0*/  ISETP.NE.U32.AND P3, PT, R40, RZ, PT ;  /* 0x000000ff2800720c */ /* 0x000fe20003f65070 */
[----:B------:R-:W2:Y:S03]  /*60c0*/  LDCU.64 UR4, c[0x0][0x358] ;  /* 0x00006b00ff0477ac */ /* 0x000ea60008000a00 */
[----:B------:R-:W-:Y:S11]  /*60d0*/  ISETP.NE.AND.EX P3, PT, R41, RZ, PT, P3 ;  /* 0x000000ff2900720c */ /* 0x000ff60003f65330 */
[----:B------:R-:W-:Y:S02]  /*60e0*/  @!UPT UIADD3 URZ, UPT, UPT, URZ, URZ, URZ ;  /* 0x000000fffffff290 */ /* 0x000fe4000fffe0ff */
[----:B------:R-:W3:Y:S01]  /*60f0*/  @P3 LDC.64 R2, c[0x0][0x8a8] ;  /* 0x00022a00ff023b82 */ /* 0x000ee20000000a00 */
[----:B-1----:R-:W-:Y:S04]  /*6100*/  @P3 IMAD R0, R42, UR36, RZ ;  /* 0x000000242a003c24 */ /* 0x002fe8000f8e02ff */
[----:B---3--:R-:W-:Y:S05]  /*6110*/  @P3 IMAD.WIDE R2, R0, 0x4, R2 ;  /* 0x0000000400023825 */ /* 0x008fea00078e0202 */
[----:B--2--5:R2:W5:Y:S02]  /*6120*/  @P3 LDG.E R24, desc[UR4][R2.64] ;  /* 0x0000000402183981 */ /* 0x024564000c1e1900 */
[----:B--2---:R-:W3:Y:S02]  /*6130*/  @!P3 LDC R24, c[0x0][0x8a0] ;  /* 0x00022800ff18bb82 */ /* 0x004ee40000000800 */
.L_x_96:
[----:B-----5:R-:W-:Y:S01]  /*6140*/  FSETP.NEU.AND P3, PT, R27, RZ, PT ;  /* 0x000000ff1b00720b */ /* 0x020fe20003f6d000 */
[----:B------:R-:W-:Y:S01]  /*6150*/  IMAD.SHL.U32 R63, R44, 0x2, RZ ;  /* 0x000000022c3f7824 */ /* 0x000fe200078e00ff */
[----:B------:R-:W-:Y:S01]  /*6160*/  SEL R4, RZ, 0xffffffff, P2 ;  /* 0xffffffffff047807 */ /* 0x000fe20001000000 */
[----:B------:R-:W-:Y:S01]  /*6170*/  BSSY B1, `(.L_x_97) ;  /* 0x0000036000017945 */ /* 0x000fe20003800000 */
[----:B------:R-:W-:Y:S01]  /*6180*/  @P1 LOP3.LUT P2, RZ, R45, 0xff, RZ, 0xc0, !PT ;  /* 0x000000ff2dff1812 */ /* 0x000fe2000784c0ff */
[----:B------:R-:W-:Y:S01]  /*6190*/  VIADD R61, R63, UR44 ;  /* 0x0000002c3f3d7c36 */ /* 0x000fe20008000000 */
[----:B-1----:R-:W-:Y:S01]  /*61a0*/  @P1 SEL R0, RZ, 0xffffffff, P3 ;  /* 0xffffffffff001807 */ /* 0x002fe20001800000 */
[----:B------:R-:W-:Y:S01]  /*61b0*/  IMAD.MOV.U32 R64, RZ, RZ, 0x1 ;  /* 0x00000001ff407424 */ /* 0x000fe200078e00ff */
[----:B------:R-:W-:Y:S01]  /*61c0*/  LOP3.LUT R54, R54, 0x1, RZ, 0x3c, !PT ;  /* 0x0000000136367812 */ /* 0x000fe200078e3cff */
[----:B------:R-:W-:Y:S01]  /*61d0*/  IMAD.MOV.U32 R62, RZ, RZ, RZ ;  /* 0x000000ffff3e7224 */ /* 0x000fe200078e00ff */
[----:B------:R-:W-:Y:S02]  /*61e0*/  @P0 SEL R0, R4, R0, !P2 ;  /* 0x0000000004000207 */ /* 0x000fe40005000000 */
[----:B------:R-:W-:Y:S02]  /*61f0*/  CS2R R38, SRZ ;  /* 0x0000000000267805 */ /* 0x000fe4000001ff00 */
[----:B------:R-:W-:Y:S02]  /*6200*/  LEA R26, R22, UR44, 0x3 ;  /* 0x0000002c161a7c11 */ /* 0x000fe4000f8e18ff */
[----:B------:R-:W-:Y:S02]  /*6210*/  CS2R R36, SRZ ;  /* 0x0000000000247805 */ /* 0x000fe4000001ff00 */
[----:B------:R-:W-:Y:S02]  /*6220*/  @P1 LOP3.LUT R0, R0, 0x1, RZ, 0xc0, !PT ;  /* 0x0000000100001812 */ /* 0x000fe400078ec0ff */
[----:B------:R-:W-:Y:S02]  /*6230*/  CS2R R30, SRZ ;  /* 0x00000000001e7805 */ /* 0x000fe4000001ff00 */
[----:B------:R-:W-:Y:S02]  /*6240*/  SHF.L.U32 R2, R53, 0x1f, RZ ;  /* 0x0000001f35027819 */ /* 0x000fe400000006ff */
[----:B------:R-:W-:Y:S02]  /*6250*/  CS2R R28, SRZ ;  /* 0x00000000001c7805 */ /* 0x000fe4000001ff00 */
[----:B------:R-:W-:Y:S01]  /*6260*/  ISETP.NE.U32.OR P5, PT, R0, 0x1, !P1 ;  /* 0x000000010000780c */ /* 0x000fe20004fa5470 */
[----:B------:R-:W-:Y:S01]  /*6270*/  IMAD.IADD R60, R55, 0x1, R61 ;  /* 0x00000001373c7824 */ /* 0x000fe200078e023d */
[----:B------:R-:W-:Y:S02]  /*6280*/  PLOP3.LUT P2, PT, PT, PT, UP1, 0x80, 0x8 ;  /* 0x000000000008781c */ /* 0x000fe40003f4f018 */
[----:B------:R-:W-:Y:S02]  /*6290*/  LEA.HI R25, R22, R22, RZ, 0x1 ;  /* 0x0000001616197211 */ /* 0x000fe400078f08ff */
[----:B------:R-:W-:Y:S02]  /*62a0*/  LOP3.LUT P4, R50, R45, 0xff, RZ, 0xc0, !PT ;  /* 0x000000ff2d327812 */ /* 0x000fe4000788c0ff */
[----:B------:R-:W-:Y:S02]  /*62b0*/  SEL R3, RZ, 0xffffffff, P3 ;  /* 0xffffffffff037807 */ /* 0x000fe40001800000 */
[----:B------:R-:W-:Y:S03]  /*62c0*/  P2R R59, PR, RZ, 0x20 ;  /* 0x00000020ff3b7803 */ /* 0x000fe60000000000 */
[----:B------:R-:W-:Y:S02]  /*62d0*/  @P5 SHF.L.U32 R0, R54, 0x1f, RZ ;  /* 0x0000001f36005819 */ /* 0x000fe400000006ff */
[----:B------:R-:W-:Y:S02]  /*62e0*/  @P2 SEL R3, R4, R3, !P4 ;  /* 0x0000000304032207 */ /* 0x000fe40006000000 */
[----:B------:R1:W2:Y:S02]  /*62f0*/  @P5 SYNCS.PHASECHK.TRANS64.TRYWAIT P1, [UR44+0x40], R0 ;  /* 0x00004000ff0055a7 */ /* 0x0002a4000802112c */
[----:B------:R-:W-:Y:S04]  /*6300*/  LOP3.LUT R3, R3, 0x1, RZ, 0xc0, !PT ;  /* 0x0000000103037812 */ /* 0x000fe800078ec0ff */
[----:B------:R-:W-:Y:S04]  /*6310*/  ISETP.NE.U32.AND P2, PT, R3, 0x1, PT ;  /* 0x000000010300780c */ /* 0x000fe80003f45070 */
[----:B------:R-:W-:Y:S01]  /*6320*/  P2R R65, PR, RZ, 0x4 ;  /* 0x00000004ff417803 */ /* 0x000fe20000000000 */
[----:B------:R4:W3:Y:S01]  /*6330*/  SYNCS.PHASECHK.TRANS64.TRYWAIT P0, [R26+URZ+0xb0], R2 ;  /* 0x0000b0021a0075a7 */ /* 0x0008e200080011ff */
[C---:B-1----:R-:W-:Y:S01]  /*6340*/  IMAD.SHL.U32 R0, R25.reuse, 0x40, RZ ;  /* 0x0000004019007824 */ /* 0x042fe200078e00ff */
[----:B------:R-:W-:Y:S04]  /*6350*/  LOP3.LUT R25, R25, 0xffe, RZ, 0xc0, !PT ;  /* 0x00000ffe19197812 */ /* 0x000fe800078ec0ff */
[----:B------:R-:W-:Y:S01]  /*6360*/  LOP3.LUT R0, R0, 0xffffff80, RZ, 0xc0, !PT ;  /* 0xffffff8000007812 */ /* 0x000fe200078ec0ff */
[----:B------:R-:W-:Y:S04]  /*6370*/  IMAD.IADD R25, R22, 0x1, -R25 ;  /* 0x0000000116197824 */ /* 0x000fe800078e0a19 */
[----:B------:R-:W-:Y:S04]  /*6380*/  IMAD.IADD R0, R23, 0x1, R0 ;  /* 0x0000000117007824 */ /* 0x000fe800078e0200 */
[----:B------:R-:W-:Y:S01]  /*6390*/  IMAD R25, R25, 0x100000, R0 ;  /* 0x0010000019197824 */ /* 0x000fe200078e0200 */
[----:B--2---:R-:W-:Y:S01]  /*63a0*/  @P5 SEL R64, RZ, 0x1, !P1 ;  /* 0x00000001ff405807 */ /* 0x004fe20004800000 */
[----:B----4-:R-:W-:Y:S06]  /*63b0*/  @!P5 BRA `(.L_x_98) ;  /* 0x000000000044d947 */ /* 0x010fec0003800000 */
[----:B------:R-:W-:Y:S01]  /*63c0*/  IMAD.MOV.U32 R38, RZ, RZ, RZ ;  /* 0x000000ffff267224 */ /* 0x000fe200078e00ff */
[----:B------:R-:W-:Y:S01]  /*63d0*/  ISETP.NE.AND P1, PT, R64, RZ, PT ;  /* 0x000000ff4000720c */ /* 0x000fe20003f25270 */
[----:B------:R-:W-:Y:S01]  /*63e0*/  BSSY B0, `(.L_x_99) ;  /* 0x0000008000007945 */ /* 0x000fe20003800000 */
[----:B------:R-:W-:Y:S02]  /*63f0*/  CS2R R30, SRZ ;  /* 0x00000000001e7805 */ /* 0x000fe4000001ff00 */
[----:B------:R-:W-:Y:S02]  /*6400*/  CS2R R28, SRZ ;  /* 0x00000000001c7805 */ /* 0x000fe4000001ff00 */
[----:B------:R-:W-:Y:S07]  /*6410*/  CS2R R36, SRZ ;  /* 0x0000000000247805 */ /* 0x000fee000001ff00 */
[----:B------:R-:W-:Y:S05]  /*6420*/  @P1 BRA `(.L_x_100) ;  /* 0x00000000000c1947 */ /* 0x000fea0003800000 */
[----:B------:R-:W-:Y:S04]  /*6430*/  SHF.L.U32 R3, R54, 0x1f, RZ ;  /* 0x0000001f36037819 */ /* 0x000fe800000006ff */
[----:B------:R-:W1:Y:S02]  /*6440*/  SYNCS.PHASECHK.TRANS64.TRYWAIT P1, [UR44+0x40], R3 ;  /* 0x00004003ff0075a7 */ /* 0x000e64000802112c */
[----:B-1----:R-:W-:Y:S05]  /*6450*/  @!P1 BRA `(.L_x_101) ;  /* 0x0000002c00b09947 */ /* 0x002fea0003800000 */
.L_x_100:
[----:B------:R-:W-:Y:S05]  /*6460*/  BSYNC B0 ;  /* 0x0000000000007941 */ /* 0x000fea0003800000 */
.L_x_99:
[----:B------:R-:W-:Y:S01]  /*6470*/  ISETP.NE.AND P1, PT, R65, RZ, PT ;  /* 0x000000ff4100720c */ /* 0x000fe20003f25270 */
[----:B------:R-:W-:Y:S11]  /*6480*/  HFMA2 R62, -RZ, RZ, 0, 5.9604644775390625e-08 ;  /* 0x00000001ff3e7431 */ /* 0x000ff600000001ff */
[----:B------:R-:W-:Y:S01]  /*6490*/  @!UPT UIADD3 URZ, UPT, UPT, URZ, URZ, URZ ;  /* 0x000000fffffff290 */ /* 0x000fe2000fffe0ff */
[----:B------:R-:W-:Y:S05]  /*64a0*/  @P1 WARPSYNC.ALL ;  /* 0x0000000000001948 */ /* 0x000fea0003800000 */
[----:B------:R2:W4:Y:S04]  /*64b0*/  @P1 LDSM.16.M88.4 R28, [R63+UR44+0x200] ;  /* 0x0002002c3f1c183b */ /* 0x0005280008000200 */
[----:B------:R2:W1:Y:S02]  /*64c0*/  @P1 LDSM.16.M88.4 R36, [R60+0x200] ;  /* 0x000200003c24183b */ /* 0x0004640000000200 */
.L_x_98:
[----:B------:R-:W-:Y:S05]  /*64d0*/  BSYNC B1 ;  /* 0x0000000000017941 */ /* 0x000fea0003800000 */
.L_x_97:
[----:B-1----:R-:W-:Y:S04]  /*64e0*/  SHF.R.U32.HI R0, RZ, 0x15, R25 ;  /* 0x00000015ff007819 */ /* 0x002fe80000011619 */
[----:B------:R-:W-:Y:S01]  /*64f0*/  LOP3.LUT P1, RZ, R0, 0x3, R46, 0x48, !PT ;  /* 0x0000000300ff7812 */ /* 0x000fe2000782482e */
[----:B------:R-:W-:Y:S01]  /*6500*/  @!UPT UIADD3 URZ, UPT, UPT, URZ, URZ, URZ ;  /* 0x000000fffffff290 */ /* 0x000fe2000fffe0ff */
[----:B---3--:R-:W-:Y:S11]  /*6510*/  @P0 BRA `(.L_x_102) ;  /* 0x0000000000080947 */ /* 0x008ff60003800000 */
[----:B------:R-:W1:Y:S02]  /*6520*/  SYNCS.PHASECHK.TRANS64.TRYWAIT P0, [R26+URZ+0xb0], R2 ;  /* 0x0000b0021a0075a7 */ /* 0x000e6400080011ff */
[----:B-1----:R-:W-:Y:S05]  /*6530*/  @!P0 BRA `(.L_x_103) ;  /* 0x0000002c00908947 */ /* 0x002fea0003800000 */
.L_x_102:
[----:B------:R-:W-:Y:S05]  /*6540*/  @!P1 BRA `(.L_x_104) ;  /* 0x0000000000409947 */ /* 0x000fea0003800000 */
[----:B------:R-:W3:Y:S01]  /*6550*/  LDCU.64 UR8, c[0x4][0x70] ;  /* 0x01000e00ff0877ac */ /* 0x000ee20008000a00 */
[----:B------:R-:W-:Y:S01]  /*6560*/  MOV R3, 0x0 ;  /* 0x0000000000037802 */ /* 0x000fe20000000f00 */
[----:B------:R-:W-:Y:S02]  /*6570*/  HFMA2 R12, -RZ, RZ, 0, 5.9604644775390625e-08 ;  /* 0x00000001ff0c7431 */ /* 0x000fe400000001ff */
[----:B------:R-:W-:Y:S02]  /*6580*/  IMAD.MOV.U32 R8, RZ, RZ, 0x192 ;  /* 0x00000192ff087424 */ /* 0x000fe400078e00ff */
[----:B------:R-:W-:Y:S01]  /*6590*/  IMAD.MOV.U32 R13, RZ, RZ, RZ ;  /* 0x000000ffff0d7224 */ /* 0x000fe200078e00ff */
[----:B------:R-:W5:Y:S01]  /*65a0*/  LDCU.64 UR6, c[0x4][0x78] ;  /* 0x01000f00ff0677ac */ /* 0x000f620008000a00 */
[----:B-1----:R-:W1:Y:S01]  /*65b0*/  LDC.64 R2, c[0x4][R3] ;  /* 0x0100000003027b82 */ /* 0x002e620000000a00 */
[----:B------:R-:W2:Y:S01]  /*65c0*/  LDCU.64 UR4, c[0x4][0x10] ;  /* 0x01000200ff0477ac */ /* 0x000ea20008000a00 */
[----:B---3--:R-:W-:Y:S01]  /*65d0*/  MOV R5, UR9 ;  /* 0x0000000900057c02 */ /* 0x008fe20008000f00 */
[----:B------:R-:W-:Y:S01]  /*65e0*/  IMAD.U32 R4, RZ, RZ, UR8 ;  /* 0x00000008ff047e24 */ /* 0x000fe2000f8e00ff */
[----:B-----5:R-:W-:Y:S01]  /*65f0*/  MOV R7, UR7 ;  /* 0x0000000700077c02 */ /* 0x020fe20008000f00 */
[----:B------:R-:W-:Y:S01]  /*6600*/  IMAD.U32 R6, RZ, RZ, UR6 ;  /* 0x00000006ff067e24 */ /* 0x000fe2000f8e00ff */
[----:B--2---:R-:W-:Y:S01]  /*6610*/  MOV R11, UR5 ;  /* 0x00000005000b7c02 */ /* 0x004fe20008000f00 */
[----:B------:R-:W-:Y:S02]  /*6620*/  IMAD.U32 R10, RZ, RZ, UR4 ;  /* 0x00000004ff0a7e24 */ /* 0x000fe4000f8e00ff */
[----:B------:R-:W-:Y:S07]  /*6630*/  LEPC R20, `(.L_x_104) ;  /* 0x000000001014794e */ /* 0x000fee0000000000 */
[----:B-1--4-:R-:W-:Y:S05]  /*6640*/  CALL.ABS.NOINC R2 ;  /* 0x0000000002007343 */ /* 0x012fea0003c00000 */
.L_x_104:
[----:B------:R-:W-:Y:S05]  /*6650*/  WARPSYNC.ALL ;  /* 0x0000000000007948 */ /* 0x000fea0003800000 */
[----:B------:R-:W-:Y:S01]  /*6660*/  R2UR UR4, R25 ;  /* 0x00000000190472ca */ /* 0x000fe200000e0000 */
[--C-:B----4-:R-:W-:Y:S01]  /*6670*/  HADD2.F32 R3, -RZ, R28.reuse.H0_H0 ;  /* 0x2000001cff037230 */ /* 0x110fe20000004100 */
[----:B------:R-:W-:Y:S01]  /*6680*/  ISETP.NE.AND P0, PT, R56, RZ, PT ;  /* 0x000000ff3800720c */ /* 0x000fe20003f05270 */
[--C-:B------:R-:W-:Y:S01]  /*6690*/  HADD2.F32 R20, -RZ, R29.reuse.H0_H0 ;  /* 0x2000001dff147230 */ /* 0x100fe20000004100 */
[----:B------:R-:W-:Y:S01]  /*66a0*/  BSSY.RECONVERGENT B0, `(.L_x_105) ;  /* 0x000004c000007945 */ /* 0x000fe20003800200 */
[----:B------:R-:W-:Y:S08]  /*66b0*/  HADD2.F32 R21, -RZ, R29.H1_H1 ;  /* 0x3000001dff157230 */ /* 0x000ff00000004100 */
[----:B------:R-:W3:Y:S02]  /*66c0*/  LDTM.16dp256bit.x4 R4, tmem[UR4] ;  /* 0x00000004000479ee */ /* 0x000ee40008120000 */
[C---:B---3--:R-:W-:Y:S01]  /*66d0*/  FMUL R0, R24.reuse, R4 ;  /* 0x0000000418007220 */ /* 0x048fe20000400000 */
[----:B------:R-:W-:Y:S02]  /*66e0*/  HADD2.F32 R4, -RZ, R28.H1_H1 ;  /* 0x3000001cff047230 */ /* 0x000fe40000004100 */
[C---:B-1----:R-:W-:Y:S01]  /*66f0*/  FMUL R2, R24.reuse, R5 ;  /* 0x0000000518027220 */ /* 0x042fe20000400000 */
[C---:B------:R-:W-:Y:S01]  /*6700*/  FMUL R7, R24.reuse, R7 ;  /* 0x0000000718077220 */ /* 0x040fe20000400000 */
[C---:B------:R-:W-:Y:S01]  /*6710*/  FFMA R0, R27.reuse, R3, R0 ;  /* 0x000000031b007223 */ /* 0x040fe20000000000 */
[C---:B------:R-:W-:Y:S01]  /*6720*/  FMUL R3, R24.reuse, R6 ;  /* 0x0000000618037220 */ /* 0x040fe20000400000 */
[C---:B------:R-:W-:Y:S01]  /*6730*/  FFMA R2, R27.reuse, R4, R2 ;  /* 0x000000041b027223 */ /* 0x040fe20000000002 */
[C---:B------:R-:W-:Y:S01]  /*6740*/  FMUL R4, R24.reuse, R8 ;  /* 0x0000000818047220 */ /* 0x040fe20000400000 */
[C---:B------:R-:W-:Y:S01]  /*6750*/  FMUL R8, R24.reuse, R12 ;  /* 0x0000000c18087220 */ /* 0x040fe20000400000 */
[C---:B------:R-:W-:Y:S01]  /*6760*/  FFMA R3, R27.reuse, R20, R3 ;  /* 0x000000141b037223 */ /* 0x040fe20000000003 */
[----:B------:R-:W-:Y:S01]  /*6770*/  FMUL R12, R24, R16 ;  /* 0x00000010180c7220 */ /* 0x000fe20000400000 */
[--C-:B------:R-:W-:Y:S01]  /*6780*/  HADD2.F32 R16, -RZ, R30.reuse.H0_H0 ;  /* 0x2000001eff107230 */ /* 0x100fe20000004100 */
[----:B------:R-:W-:Y:S01]  /*6790*/  F2FP.F16.F32.PACK_AB R32, R2, R0 ;  /* 0x000000000220723e */ /* 0x000fe200000000ff */
[----:B------:R-:W-:Y:S02]  /*67a0*/  HADD2.F32 R0, -RZ, R30.H1_H1 ;  /* 0x3000001eff007230 */ /* 0x000fe40000004100 */
[C---:B------:R-:W-:Y:S01]  /*67b0*/  FFMA R7, R27.reuse, R21, R7 ;  /* 0x000000151b077223 */ /* 0x040fe20000000007 */
[C---:B------:R-:W-:Y:S01]  /*67c0*/  FMUL R5, R24.reuse, R9 ;  /* 0x0000000918057220 */ /* 0x040fe20000400000 */
[--C-:B------:R-:W-:Y:S02]  /*67d0*/  HADD2.F32 R2, -RZ, R31.reuse.H0_H0 ;  /* 0x2000001fff027230 */ /* 0x100fe40000004100 */
[C---:B------:R-:W-:Y:S01]  /*67e0*/  FFMA R4, R27.reuse, R16, R4 ;  /* 0x000000101b047223 */ /* 0x040fe20000000004 */
[C---:B------:R-:W-:Y:S01]  /*67f0*/  FMUL R6, R24.reuse, R10 ;  /* 0x0000000a18067220 */ /* 0x040fe20000400000 */
[C---:B------:R-:W-:Y:S01]  /*6800*/  FFMA R5, R27.reuse, R0, R5 ;  /* 0x000000001b057223 */ /* 0x040fe20000000005 */
[----:B------:R-:W-:Y:S02]  /*6810*/  HADD2.F32 R16, -RZ, R31.H1_H1 ;  /* 0x3000001fff107230 */ /* 0x000fe40000004100 */
[C---:B------:R-:W-:Y:S01]  /*6820*/  FMUL R11, R24.reuse, R11 ;  /* 0x0000000b180b7220 */ /* 0x040fe20000400000 */
[----:B------:R-:W-:Y:S01]  /*6830*/  FFMA R6, R27, R2, R6 ;  /* 0x000000021b067223 */ /* 0x000fe20000000006 */
[--C-:B------:R-:W-:Y:S01]  /*6840*/  HADD2.F32 R0, -RZ, R36.reuse.H0_H0 ;  /* 0x20000024ff007230 */ /* 0x100fe20000004100 */
[----:B------:R-:W-:Y:S01]  /*6850*/  F2FP.F16.F32.PACK_AB R33, R7, R3 ;  /* 0x000000030721723e */ /* 0x000fe200000000ff */
[----:B------:R-:W-:Y:S02]  /*6860*/  HADD2.F32 R2, -RZ, R36.H1_H1 ;  /* 0x30000024ff027230 */ /* 0x000fe40000004100 */
[C---:B------:R-:W-:Y:S01]  /*6870*/  FMUL R9, R24.reuse, R13 ;  /* 0x0000000d18097220 */ /* 0x040fe20000400000 */
[--C-:B------:R-:W-:Y:S02]  /*6880*/  HADD2.F32 R3, -RZ, R37.reuse.H0_H0 ;  /* 0x20000025ff037230 */ /* 0x100fe40000004100 */
[C---:B------:R-:W-:Y:S01]  /*6890*/  FMUL R10, R24.reuse, R14 ;  /* 0x0000000e180a7220 */ /* 0x040fe20000400000 */
[C---:B------:R-:W-:Y:S01]  /*68a0*/  FFMA R11, R27.reuse, R16, R11 ;  /* 0x000000101b0b7223 */ /* 0x040fe2000000000b */
[C---:B------:R-:W-:Y:S01]  /*68b0*/  FFMA R8, R27.reuse, R0, R8 ;  /* 0x000000001b087223 */ /* 0x040fe20000000008 */
[C---:B------:R-:W-:Y:S01]  /*68c0*/  FFMA R9, R27.reuse, R2, R9 ;  /* 0x000000021b097223 */ /* 0x040fe20000000009 */
[----:B------:R-:W-:Y:S02]  /*68d0*/  HADD2.F32 R0, -RZ, R37.H1_H1 ;  /* 0x30000025ff007230 */ /* 0x000fe40000004100 */
[----:B------:R-:W-:Y:S01]  /*68e0*/  FFMA R10, R27, R3, R10 ;  /* 0x000000031b0a7223 */ /* 0x000fe2000000000a */
[C---:B------:R-:W-:Y:S01]  /*68f0*/  FMUL R15, R24.reuse, R15 ;  /* 0x0000000f180f7220 */ /* 0x040fe20000400000 */
[--C-:B------:R-:W-:Y:S01]  /*6900*/  HADD2.F32 R2, -RZ, R38.reuse.H0_H0 ;  /* 0x20000026ff027230 */ /* 0x100fe20000004100 */
[----:B------:R-:W-:Y:S01]  /*6910*/  F2FP.F16.F32.PACK_AB R34, R5, R4 ;  /* 0x000000040522723e */ /* 0x000fe200000000ff */
[----:B------:R-:W-:Y:S02]  /*6920*/  HADD2.F32 R3, -RZ, R38.H1_H1 ;  /* 0x30000026ff037230 */ /* 0x000fe40000004100 */
[C---:B------:R-:W-:Y:S01]  /*6930*/  FMUL R13, R24.reuse, R17 ;  /* 0x00000011180d7220 */ /* 0x040fe20000400000 */
[--C-:B------:R-:W-:Y:S02]  /*6940*/  HADD2.F32 R4, -RZ, R39.reuse.H0_H0 ;  /* 0x20000027ff047230 */ /* 0x100fe40000004100 */
[C---:B------:R-:W-:Y:S01]  /*6950*/  FMUL R14, R24.reuse, R18 ;  /* 0x00000012180e7220 */ /* 0x040fe20000400000 */
[----:B------:R-:W-:Y:S02]  /*6960*/  HADD2.F32 R5, -RZ, R39.H1_H1 ;  /* 0x30000027ff057230 */ /* 0x000fe40000004100 */
[C---:B------:R-:W-:Y:S01]  /*6970*/  FFMA R15, R27.reuse, R0, R15 ;  /* 0x000000001b0f7223 */ /* 0x040fe2000000000f */
[----:B------:R-:W-:Y:S01]  /*6980*/  FMUL R19, R24, R19 ;  /* 0x0000001318137220 */ /* 0x000fe20000400000 */
[C---:B------:R-:W-:Y:S01]  /*6990*/  FFMA R12, R27.reuse, R2, R12 ;  /* 0x000000021b0c7223 */ /* 0x040fe2000000000c */
[C---:B------:R-:W-:Y:S01]  /*69a0*/  FFMA R13, R27.reuse, R3, R13 ;  /* 0x000000031b0d7223 */ /* 0x040fe2000000000d */
[C---:B------:R-:W-:Y:S01]  /*69b0*/  FFMA R14, R27.reuse, R4, R14 ;  /* 0x000000041b0e7223 */ /* 0x040fe2000000000e */
[----:B------:R-:W-:Y:S01]  /*69c0*/  FFMA R19, R27, R5, R19 ;  /* 0x000000051b137223 */ /* 0x000fe20000000013 */
[----:B------:R-:W-:Y:S02]  /*69d0*/  F2FP.F16.F32.PACK_AB R35, R11, R6 ;  /* 0x000000060b23723e */ /* 0x000fe400000000ff */
[----:B------:R-:W-:Y:S02]  /*69e0*/  F2FP.F16.F32.PACK_AB R8, R9, R8 ;  /* 0x000000080908723e */ /* 0x000fe400000000ff */
[----:B------:R-:W-:Y:S01]  /*69f0*/  F2FP.F16.F32.PACK_AB R9, R15, R10 ;  /* 0x0000000a0f09723e */ /* 0x000fe200000000ff */
[----:B------:R1:W-:Y:S01]  /*6a00*/  STSM.16.M88.4 [R61+0x200], R32 ;  /* 0x000200203d007844 */ /* 0x0003e20000000200 */
[----:B------:R-:W-:Y:S02]  /*6a10*/  F2FP.F16.F32.PACK_AB R10, R13, R12 ;  /* 0x0000000c0d0a723e */ /* 0x000fe400000000ff */
[----:B------:R-:W-:Y:S05]  /*6a20*/  F2FP.F16.F32.PACK_AB R11, R19, R14 ;  /* 0x0000000e130b723e */ /* 0x000fea00000000ff */
[----:B------:R1:W-:Y:S01]  /*6a30*/  STSM.16.M88.4 [R60+0x200], R8 ;  /* 0x000200083c007844 */ /* 0x0003e20000000200 */
[----:B------:R-:W-:Y:S01]  /*6a40*/  @!PT LDS RZ, [RZ] ;  /* 0x00000000fffff984 */ /* 0x000fe20000000800 */
[----:B------:R-:W-:Y:S01]  /*6a50*/  @!PT LDS RZ, [RZ] ;  /* 0x00000000fffff984 */ /* 0x000fe20000000800 */
[----:B------:R-:W-:Y:S01]  /*6a60*/  @!PT LDS RZ, [RZ] ;  /* 0x00000000fffff984 */ /* 0x000fe20000000800 */
[----:B------:R-:W-:Y:S01]  /*6a70*/  @!PT LDS RZ, [RZ] ;  /* 0x00000000fffff984 */ /* 0x000fe20000000800 */
[----:B------:R3:W-:Y:S07]  /*6a80*/  MEMBAR.ALL.CTA ;  /* 0x0000000000007992 */ /* 0x0007ee0000008000 */
[----:B---3--:R-:W3:Y:S02]  /*6a90*/  FENCE.VIEW.ASYNC.S ;  /* 0x00000000000073c6 */ /* 0x008ee40000000000 */
[----:B---3--:R-:W-:Y:S06]  /*6aa0*/  BAR.SYNC.DEFER_BLOCKING 0x1, 0x80 ;  /* 0x0042000000007b1d */ /* 0x008fec0000010000 */
[----:B------:R-:W-:Y:S05]  /*6ab0*/  @P0 BRA `(.L_x_106) ;  /* 0x0000000000280947 */ /* 0x000fea0003800000 */
[----:B------:R-:W3:Y:S01]  /*6ac0*/  LDCU.64 UR6, c[0x0][0x348] ;  /* 0x00006900ff0677ac */ /* 0x000ee20008000a00 */
[----:B------:R-:W-:Y:S01]  /*6ad0*/  UIADD3 UR4, UPT, UPT, UR44, 0x200, URZ ;  /* 0x000002002c047890 */ /* 0x000fe2000fffe0ff */
[----:B------:R-:W-:Y:S05]  /*6ae0*/  UMOV UR51, UR36 ;  /* 0x0000002400337c82 */ /* 0x000fea0008000000 */
[----:B------:R-:W-:Y:S04]  /*6af0*/  MOV R49, UR4 ;  /* 0x0000000400317c02 */ /* 0x000fe80008000f00 */
[----:B------:R-:W-:Y:S01]  /*6b00*/  R2UR UR48, R49 ;  /* 0x00000000313072ca */ /* 0x000fe200000e0000 */
[----:B---3--:R-:W-:Y:S04]  /*6b10*/  UIADD3 UR4, UP0, UPT, UR6, 0x680, URZ ;  /* 0x0000068006047890 */ /* 0x008fe8000ff1e0ff */
[----:B------:R-:W-:Y:S09]  /*6b20*/  UIADD3.X UR5, UPT, UPT, URZ, UR7, URZ, UP0, !UPT ;  /* 0x00000007ff057290 */ /* 0x000ff200087fe4ff */
[----:B------:R3:W-:Y:S01]  /*6b30*/  UTMASTG.3D [UR48], [UR4] ;  /* 0x00000030040073b5 */ /* 0x0007e20008010000 */
[----:B------:R0:W-:Y:S01]  /*6b40*/  UTMACMDFLUSH ;  /* 0x00000000000079b7 */ /* 0x0001e20000000000 */
[----:B---3--:R-:W-:Y:S04]  /*6b50*/  DEPBAR.LE SB0, 0x1 ;  /* 0x000080400000791a */ /* 0x008fe80000000000 */
.L_x_106:
[----:B------:R-:W-:Y:S05]  /*6b60*/  BSYNC.RECONVERGENT B0 ;  /* 0x0000000000007941 */ /* 0x000fea0003800200 */
.L_x_105:
[----:B------:R-:W-:Y:S01]  /*6b70*/  BAR.SYNC.DEFER_BLOCKING 0x1, 0x80 ;  /* 0x0042000000007b1d */ /* 0x000fe20000010000 */
[----:B------:R-:W-:Y:S01]  /*6b80*/  ISETP.NE.AND P1, PT, R59, RZ, PT ;  /* 0x000000ff3b00720c */ /* 0x000fe20003f25270 */
[----:B------:R-:W-:Y:S01]  /*6b90*/  UISETP.NE.AND UP0, UPT, UR52, URZ, UPT ;  /* 0x000000ff3400728c */ /* 0x000fe2000bf05270 */
[----:B------:R-:W-:Y:S11]  /*6ba0*/  LEA R2, R62, UR44, 0x3 ;  /* 0x0000002c3e027c11 */ /* 0x000ff6000f8e18ff */
[----:B------:R-:W-:Y:S01]  /*6bb0*/  @P1 SHF.L.U32 R3, R54, 0x1f, RZ ;  /* 0x0000001f36031819 */ /* 0x000fe200000006ff */
[----:B------:R-:W-:Y:S06]  /*6bc0*/  BRA.U !UP0, `(.L_x_107) ;  /* 0x0000000108247547 */ /* 0x000fec000b800000 */
[----:B------:R-:W-:Y:S01]  /*6bd0*/  IMAD.U32 R4, RZ, RZ, UR46 ;  /* 0x0000002eff047e24 */ /* 0x000fe2000f8e00ff */
[----:B------:R-:W-:Y:S01]  /*6be0*/  MOV R0, UR47 ;  /* 0x0000002f00007c02 */ /* 0x000fe20008000f00 */
[----:B------:R-:W-:Y:S03]  /*6bf0*/  UIADD3 UR4, UPT, UPT, UR46, 0x1, URZ ;  /* 0x000000012e047890 */ /* 0x000fe6000fffe0ff */
[----:B------:R-:W-:Y:S01]  /*6c00*/  @P1 LEA R4, R4, UR44, 0x3 ;  /* 0x0000002c04041c11 */ /* 0x000fe2000f8e18ff */
[----:B------:R-:W-:Y:S04]  /*6c10*/  UISETP.NE.AND UP0, UPT, UR4, 0x4, UPT ;  /* 0x000000040400788c */ /* 0x000fe8000bf05270 */
[----:B------:R-:W-:Y:S01]  /*6c20*/  @P1 VIADD R4, R4, 0x60 ;  /* 0x0000006004041836 */ /* 0x000fe20000000000 */
[----:B------:R-:W-:Y:S04]  /*6c30*/  USEL UR46, UR4, URZ, UP0 ;  /* 0x000000ff042e7287 */ /* 0x000fe80008000000 */
[----:B------:R-:W-:Y:S04]  /*6c40*/  @P1 PRMT R0, R0, 0x654, R4 ;  /* 0x0000065400001816 */ /* 0x000fe80000000004 */
[----:B------:R3:W-:Y:S04]  /*6c50*/  @P1 SYNCS.ARRIVE.TRANS64.RED.A1T0 RZ, [R0+URZ], RZ ;  /* 0x000000ff00ff19a7 */ /* 0x0007e800081004ff */
.L_x_107:
[----:B------:R-:W4:Y:S01]  /*6c60*/  @P1 SYNCS.PHASECHK.TRANS64.TRYWAIT P0, [R2+URZ+0x40], R3 ;  /* 0x00004003020015a7 */ /* 0x000f2200080011ff */
[----:B------:R-:W-:Y:S01]  /*6c70*/  BSSY B1, `(.L_x_108) ;  /* 0x0000013000017945 */ /* 0x000fe20003800000 */
[----:B----4-:R-:W-:Y:S03]  /*6c80*/  @P1 SEL R64, RZ, 0x1, !P0 ;  /* 0x00000001ff401807 */ /* 0x010fe60004000000 */
[----:B------:R-:W-:Y:S05]  /*6c90*/  @!P1 BRA `(.L_x_109) ;  /* 0x0000000000409947 */ /* 0x000fea0003800000 */
[----:B------:R-:W-:Y:S01]  /*6ca0*/  ISETP.NE.AND P1, PT, R65, RZ, PT ;  /* 0x000000ff4100720c */ /* 0x000fe20003f25270 */
[----:B------:R-:W-:Y:S01]  /*6cb0*/  BSSY B0, `(.L_x_110) ;  /* 0x0000009000007945 */ /* 0x000fe20003800000 */
[----:B------:R-:W-:Y:S11]  /*6cc0*/  ISETP.NE.AND P0, PT, R64, RZ, PT ;  /* 0x000000ff4000720c */ /* 0x000ff60003f05270 */
[----:B------:R-:W-:Y:S05]  /*6cd0*/  @P1 IMAD R4, R62, 0x1000, R63 ;  /* 0x000010003e041824 */ /* 0x000fea00078e023f */
[----:B------:R-:W-:Y:S05]  /*6ce0*/  @P1 IADD3 R3, PT, PT, R4, UR44, RZ ;  /* 0x0000002c04031c10 */ /* 0x000fea000fffe0ff */
[----:B------:R-:W-:Y:S01]  /*6cf0*/  @P1 IMAD.IADD R3, R55, 0x1, R3 ;  /* 0x0000000137031824 */ /* 0x000fe200078e0203 */
[----:B------:R-:W-:Y:S06]  /*6d00*/  @P0 BRA `(.L_x_111) ;  /* 0x00000000000c0947 */ /* 0x000fec0003800000 */
[----:B---3--:R-:W-:Y:S04]  /*6d10*/  SHF.L.U32 R0, R54, 0x1f, RZ ;  /* 0x0000001f36007819 */ /* 0x008fe800000006ff */
[----:B------:R-:W3:Y:S02]  /*6d20*/  SYNCS.PHASECHK.TRANS64.TRYWAIT P0, [R2+URZ+0x40], R0 ;  /* 0x00004000020075a7 */ /* 0x000ee400080011ff */
[----:B---3--:R-:W-:Y:S05]  /*6d30*/  @!P0 BRA `(.L_x_112) ;  /* 0x0000002400a48947 */ /* 0x008fea0003800000 */
.L_x_111:
[----:B------:R-:W-:Y:S05]  /*6d40*/  BSYNC B0 ;  /* 0x0000000000007941 */ /* 0x000fea0003800000 */
.L_x_110:
[----:B------:R-:W-:Y:S02]  /*6d50*/  ISETP.NE.AND P0, PT, R65, RZ, PT ;  /* 0x000000ff4100720c */ /* 0x000fe40003f05270 */
[----:B------:R-:W-:Y:S11]  /*6d60*/  IADD3 R62, PT, PT, R62, 0x1, RZ ;  /* 0x000000013e3e7810 */ /* 0x000ff60007ffe0ff */
[----:B------:R-:W-:Y:S05]  /*6d70*/  @P0 WARPSYNC.ALL ;  /* 0x0000000000000948 */ /* 0x000fea0003800000 */
[----:B------:R4:W1:Y:S04]  /*6d80*/  @P0 LDSM.16.M88.4 R28, [R4+UR44+0x200] ;  /* 0x0002002c041c083b */ /* 0x0008680008000200 */
[----:B------:R4:W1:Y:S02]  /*6d90*/  @P0 LDSM.16.M88.4 R36, [R3+0x200] ;  /* 0x000200000324083b */ /* 0x0008640000000200 */
.L_x_109:
[----:B------:R-:W-:Y:S05]  /*6da0*/  BSYNC B1 ;  /* 0x0000000000017941 */ /* 0x000fea0003800000 */
.L_x_108:
[----:B---3--:R-:W-:Y:S05]  /*6db0*/  VIADD R0, R25, 0x20 ;  /* 0x0000002019007836 */ /* 0x008fea0000000000 */
[----:B------:R-:W-:Y:S04]  /*6dc0*/  SHF.R.U32.HI R0, RZ, 0x15, R0 ;  /* 0x00000015ff007819 */ /* 0x000fe80000011600 */
[----:B------:R-:W-:Y:S11]  /*6dd0*/  LOP3.LUT P0, RZ, R0, 0x3, R46, 0x48, !PT ;  /* 0x0000000300ff7812 */ /* 0x000ff6000780482e */
[----:B------:R-:W-:Y:S02]  /*6de0*/  @!UPT UIADD3 URZ, UPT, UPT, URZ, URZ, URZ ;  /* 0x000000fffffff290 */ /* 0x000fe4000fffe0ff */
[----:B------:R-:W-:Y:S05]  /*6df0*/  @!P0 BRA `(.L_x_113) ;  /* 0x0000000000408947 */ /* 0x000fea0003800000 */
[----:B------:R-:W3:Y:S01]  /*6e00*/  LDCU.64 UR8, c[0x4][0x70] ;  /* 0x01000e00ff0877ac */ /* 0x000ee20008000a00 */
[----:B----4-:R-:W-:Y:S01]  /*6e10*/  MOV R3, 0x0 ;  /* 0x0000000000037802 */ /* 0x010fe20000000f00 */
[----:B------:R-:W-:Y:S02]  /*6e20*/  HFMA2 R12, -RZ, RZ, 0, 5.9604644775390625e-08 ;  /* 0x00000001ff0c7431 */ /* 0x000fe400000001ff */
[----:B-1----:R-:W-:Y:S02]  /*6e30*/  IMAD.MOV.U32 R8, RZ, RZ, 0x192 ;  /* 0x00000192ff087424 */ /* 0x002fe400078e00ff */
[----:B------:R-:W-:Y:S01]  /*6e40*/  IMAD.MOV.U32 R13, RZ, RZ, RZ ;  /* 0x000000ffff0d7224 */ /* 0x000fe200078e00ff */
[----:B------:R-:W1:Y:S01]  /*6e50*/  LDCU.64 UR6, c[0x4][0x78] ;  /* 0x01000f00ff0677ac */ /* 0x000e620008000a00 */
[----:B------:R-:W4:Y:S01]  /*6e60*/  LDC.64 R2, c[0x4][R3] ;  /* 0x0100000003027b82 */ /* 0x000f220000000a00 */
[----:B------:R-:W5:Y:S01]  /*6e70*/  LDCU.64 UR4, c[0x4][0x10] ;  /* 0x01000200ff0477ac */ /* 0x000f620008000a00 */
[----:B---3--:R-:W-:Y:S01]  /*6e80*/  MOV R5, UR9 ;  /* 0x0000000900057c02 */ /* 0x008fe20008000f00 */
[----:B------:R-:W-:Y:S01]  /*6e90*/  IMAD.U32 R4, RZ, RZ, UR8 ;  /* 0x00000008ff047e24 */ /* 0x000fe2000f8e00ff */
[----:B-1----:R-:W-:Y:S01]  /*6ea0*/  MOV R7, UR7 ;  /* 0x0000000700077c02 */ /* 0x002fe20008000f00 */
[----:B------:R-:W-:Y:S01]  /*6eb0*/  IMAD.U32 R6, RZ, RZ, UR6 ;  /* 0x00000006ff067e24 */ /* 0x000fe2000f8e00ff */
[----:B-----5:R-:W-:Y:S01]  /*6ec0*/  MOV R11, UR5 ;  /* 0x00000005000b7c02 */ /* 0x020fe20008000f00 */
[----:B------:R-:W-:Y:S02]  /*6ed0*/  IMAD.U32 R10, RZ, RZ, UR4 ;  /* 0x00000004ff0a7e24 */ /* 0x000fe4000f8e00ff */
[----:B------:R-:W-:Y:S07]  /*6ee0*/  LEPC R20, `(.L_x_113) ;  /* 0x000000001014794e */ /* 0x000fee0000000000 */
[----:B--2-4-:R-:W-:Y:S05]  /*6ef0*/  CALL.ABS.NOINC R2 ;  /* 0x0000000002007343 */ /* 0x014fea0003c00000 */
.L_x_113:
[----:B------:R-:W-:Y:S01]  /*6f00*/  ISETP.NE.AND P6, PT, R59, RZ, PT ;  /* 0x000000ff3b00720c */ /* 0x000fe20003fc5270 */
[----:B------:R-:W-:Y:S05]  /*6f10*/  WARPSYNC.ALL ;  /* 0x0000000000007948 */ /* 0x000fea0003800000 */
[----:B------:R-:W-:Y:S01]  /*6f20*/  R2UR UR4, R25 ;  /* 0x00000000190472ca */ /* 0x000fe200000e0000 */
[----:B-1--4-:R-:W-:Y:S01]  /*6f30*/  HADD2.F32 R3, -RZ, R28.H0_H0 ;  /* 0x2000001cff037230 */ /* 0x012fe20000004100 */
[----:B------:R-:W-:Y:S01]  /*6f40*/  ISETP.NE.AND P0, PT, R56, RZ, PT ;  /* 0x000000ff3800720c */ /* 0x000fe20003f05270 */
[----:B------:R-:W-:Y:S01]  /*6f50*/  HADD2.F32 R20, -RZ, R30.H0_H0 ;  /* 0x2000001eff147230 */ /* 0x000fe20000004100 */
[----:B------:R-:W-:Y:S09]  /*6f60*/  BSSY.RECONVERGENT B0, `(.L_x_114) ;  /* 0x0000053000007945 */ /* 0x000ff20003800200 */
[----:B------:R-:W1:Y:S02]  /*6f70*/  LDTM.16dp256bit.x4 R4, tmem[UR4+0x20] ;  /* 0x00002004000479ee */ /* 0x000e640008120000 */
[C---:B-1----:R-:W-:Y:S01]  /*6f80*/  FMUL R0, R24.reuse, R4 ;  /* 0x0000000418007220 */ /* 0x042fe20000400000 */
[----:B------:R-:W-:Y:S02]  /*6f90*/  HADD2.F32 R4, -RZ, R28.H1_H1 ;  /* 0x3000001cff047230 */ /* 0x000fe40000004100 */
[C---:B------:R-:W-:Y:S01]  /*6fa0*/  FMUL R2, R24.reuse, R5 ;  /* 0x0000000518027220 */ /* 0x040fe20000400000 */
[--C-:B------:R-:W-:Y:S02]  /*6fb0*/  HADD2.F32 R5, -RZ, R29.reuse.H0_H0 ;  /* 0x2000001dff057230 */ /* 0x100fe40000004100 */
[C---:B------:R-:W-:Y:S01]  /*6fc0*/  FFMA R0, R27.reuse, R3, R0 ;  /* 0x000000031b007223 */ /* 0x040fe20000000000 */
[C---:B------:R-:W-:Y:S01]  /*6fd0*/  FMUL R3, R24.reuse, R6 ;  /* 0x0000000618037220 */ /* 0x040fe20000400000 */
[----:B------:R-:W-:Y:S02]  /*6fe0*/  HADD2.F32 R6, -RZ, R29.H1_H1 ;  /* 0x3000001dff067230 */ /* 0x000fe40000004100 */
[C---:B------:R-:W-:Y:S01]  /*6ff0*/  FFMA R2, R27.reuse, R4, R2 ;  /* 0x000000041b027223 */ /* 0x040fe20000000002 */
[C---:B------:R-:W-:Y:S01]  /*7000*/  FMUL R7, R24.reuse, R7 ;  /* 0x0000000718077220 */ /* 0x040fe20000400000 */
[C---:B------:R-:W-:Y:S01]  /*7010*/  FFMA R3, R27.reuse, R5, R3 ;  /* 0x000000051b037223 */ /* 0x040fe20000000003 */
[C---:B------:R-:W-:Y:S01]  /*7020*/  FMUL R4, R24.reuse, R8 ;  /* 0x0000000818047220 */ /* 0x040fe20000400000 */
[----:B------:R-:W-:Y:S01]  /*7030*/  FMUL R5, R24, R9 ;  /* 0x0000000918057220 */ /* 0x000fe20000400000 */
[----:B------:R-:W-:Y:S01]  /*7040*/  F2FP.F16.F32.PACK_AB R32, R2, R0 ;  /* 0x000000000220723e */ /* 0x000fe200000000ff */
[C---:B------:R-:W-:Y:S01]  /*7050*/  FFMA R7, R27.reuse, R6, R7 ;  /* 0x000000061b077223 */ /* 0x040fe20000000007 */
[----:B------:R-:W-:Y:S02]  /*7060*/  HADD2.F32 R0, -RZ, R30.H1_H1 ;  /* 0x3000001eff007230 */ /* 0x000fe40000004100 */
[----:B------:R-:W-:Y:S01]  /*7070*/  FFMA R4, R27, R20, R4 ;  /* 0x000000141b047223 */ /* 0x000fe20000000004 */
[--C-:B------:R-:W-:Y:S02]  /*7080*/  HADD2.F32 R2, -RZ, R31.reuse.H0_H0 ;  /* 0x2000001fff027230 */ /* 0x100fe40000004100 */
[C---:B------:R-:W-:Y:S01]  /*7090*/  FMUL R6, R24.reuse, R10 ;  /* 0x0000000a18067220 */ /* 0x040fe20000400000 */
[----:B------:R-:W-:Y:S01]  /*70a0*/  F2FP.F16.F32.PACK_AB R33, R7, R3 ;  /* 0x000000030721723e */ /* 0x000fe200000000ff */
[----:B------:R-:W-:Y:S02]  /*70b0*/  HADD2.F32 R3, -RZ, R31.H1_H1 ;  /* 0x3000001fff037230 */ /* 0x000fe40000004100 */
[----:B------:R-:W-:Y:S01]  /*70c0*/  FFMA R5, R27, R0, R5 ;  /* 0x000000001b057223 */ /* 0x000fe20000000005 */
[C---:B------:R-:W-:Y:S01]  /*70d0*/  FMUL R11, R24.reuse, R11 ;  /* 0x0000000b180b7220 */ /* 0x040fe20000400000 */
[--C-:B------:R-:W-:Y:S02]  /*70e0*/  HADD2.F32 R7, -RZ, R36.reuse.H0_H0 ;  /* 0x20000024ff077230 */ /* 0x100fe40000004100 */
[C---:B------:R-:W-:Y:S01]  /*70f0*/  FMUL R8, R24.reuse, R12 ;  /* 0x0000000c18087220 */ /* 0x040fe20000400000 */
[----:B------:R-:W-:Y:S01]  /*7100*/  HADD2.F32 R0, -RZ, R36.H1_H1 ;  /* 0x30000024ff007230 */ /* 0x000fe20000004100 */
[----:B------:R-:W-:Y:S01]  /*7110*/  F2FP.F16.F32.PACK_AB R34, R5, R4 ;  /* 0x000000040522723e */ /* 0x000fe200000000ff */
[C---:B------:R-:W-:Y:S01]  /*7120*/  FMUL R9, R24.reuse, R13 ;  /* 0x0000000d18097220 */ /* 0x040fe20000400000 */
[C---:B------:R-:W-:Y:S01]  /*7130*/  FFMA R6, R27.reuse, R2, R6 ;  /* 0x000000021b067223 */ /* 0x040fe20000000006 */
[C---:B------:R-:W-:Y:S01]  /*7140*/  FFMA R11, R27.reuse, R3, R11 ;  /* 0x000000031b0b7223 */ /* 0x040fe2000000000b */
[C---:B------:R-:W-:Y:S01]  /*7150*/  FFMA R8, R27.reuse, R7, R8 ;  /* 0x000000071b087223 */ /* 0x040fe20000000008 */
[----:B------:R-:W-:Y:S01]  /*7160*/  FFMA R9, R27, R0, R9 ;  /* 0x000000001b097223 */ /* 0x000fe20000000009 */
[--C-:B------:R-:W-:Y:S02]  /*7170*/  HADD2.F32 R2, -RZ, R37.reuse.H0_H0 ;  /* 0x20000025ff027230 */ /* 0x100fe40000004100 */
[C---:B------:R-:W-:Y:S01]  /*7180*/  FMUL R10, R24.reuse, R14 ;  /* 0x0000000e180a7220 */ /* 0x040fe20000400000 */
[----:B------:R-:W-:Y:S01]  /*7190*/  F2FP.F16.F32.PACK_AB R35, R11, R6 ;  /* 0x000000060b23723e */ /* 0x000fe200000000ff */
[----:B------:R-:W-:Y:S01]  /*71a0*/  HADD2.F32 R0, -RZ, R37.H1_H1 ;  /* 0x30000025ff007230 */ /* 0x000fe20000004100 */
[----:B------:R-:W-:Y:S01]  /*71b0*/  F2FP.F16.F32.PACK_AB R8, R9, R8 ;  /* 0x000000080908723e */ /* 0x000fe200000000ff */
[C---:B------:R-:W-:Y:S01]  /*71c0*/  FMUL R15, R24.reuse, R15 ;  /* 0x0000000f180f7220 */ /* 0x040fe20000400000 */
[C---:B------:R-:W-:Y:S01]  /*71d0*/  FFMA R10, R27.reuse, R2, R10 ;  /* 0x000000021b0a7223 */ /* 0x040fe2000000000a */
[----:B------:R1:W-:Y:S01]  /*71e0*/  STSM.16.M88.4 [R61+0x1200], R32 ;  /* 0x001200203d007844 */ /* 0x0003e20000000200 */
[--C-:B------:R-:W-:Y:S02]  /*71f0*/  HADD2.F32 R2, -RZ, R38.reuse.H0_H0 ;  /* 0x20000026ff027230 */ /* 0x100fe40000004100 */
[----:B------:R-:W-:Y:S01]  /*7200*/  FFMA R15, R27, R0, R15 ;  /* 0x000000001b0f7223 */ /* 0x000fe2000000000f */
[C---:B------:R-:W-:Y:S01]  /*7210*/  FMUL R12, R24.reuse, R16 ;  /* 0x00000010180c7220 */ /* 0x040fe20000400000 */
[----:B------:R-:W-:Y:S02]  /*7220*/  HADD2.F32 R0, -RZ, R38.H1_H1 ;  /* 0x30000026ff007230 */ /* 0x000fe40000004100 */
[C---:B------:R-:W-:Y:S01]  /*7230*/  FMUL R13, R24.reuse, R17 ;  /* 0x00000011180d7220 */ /* 0x040fe20000400000 */
[--C-:B------:R-:W-:Y:S01]  /*7240*/  HADD2.F32 R3, -RZ, R39.reuse.H0_H0 ;  /* 0x20000027ff037230 */ /* 0x100fe20000004100 */
[----:B------:R-:W-:Y:S01]  /*7250*/  F2FP.F16.F32.PACK_AB R9, R15, R10 ;  /* 0x0000000a0f09723e */ /* 0x000fe200000000ff */
[C---:B------:R-:W-:Y:S01]  /*7260*/  FMUL R14, R24.reuse, R18 ;  /* 0x00000012180e7220 */ /* 0x040fe20000400000 */
[----:B------:R-:W-:Y:S02]  /*7270*/  HADD2.F32 R4, -RZ, R39.H1_H1 ;  /* 0x30000027ff047230 */ /* 0x000fe40000004100 */
[----:B------:R-:W-:Y:S01]  /*7280*/  FMUL R19, R24, R19 ;  /* 0x0000001318137220 */ /* 0x000fe20000400000 */
[C---:B------:R-:W-:Y:S01]  /*7290*/  FFMA R12, R27.reuse, R2, R12 ;  /* 0x000000021b0c7223 */ /* 0x040fe2000000000c */
[----:B------:R-:W-:Y:S01]  /*72a0*/  MOV R2, UR46 ;  /* 0x0000002e00027c02 */ /* 0x000fe20008000f00 */
[C---:B------:R-:W-:Y:S01]  /*72b0*/  FFMA R13, R27.reuse, R0, R13 ;  /* 0x000000001b0d7223 */ /* 0x040fe2000000000d */
[C---:B------:R-:W-:Y:S01]  /*72c0*/  FFMA R14, R27.reuse, R3, R14 ;  /* 0x000000031b0e7223 */ /* 0x040fe2000000000e */
[----:B------:R-:W-:Y:S01]  /*72d0*/  FFMA R19, R27, R4, R19 ;  /* 0x000000041b137223 */ /* 0x000fe20000000013 */
[----:B------:R-:W-:Y:S02]  /*72e0*/  @P6 LEA R2, R2, UR44, 0x3 ;  /* 0x0000002c02026c11 */ /* 0x000fe4000f8e18ff */
[----:B------:R-:W-:Y:S02]  /*72f0*/  F2FP.F16.F32.PACK_AB R10, R13, R12 ;  /* 0x0000000c0d0a723e */ /* 0x000fe400000000ff */
[----:B------:R-:W-:Y:S02]  /*7300*/  F2FP.F16.F32.PACK_AB R11, R19, R14 ;  /* 0x0000000e130b723e */ /* 0x000fe400000000ff */
[----:B------:R-:W-:Y:S02]  /*7310*/  MOV R0, UR47 ;  /* 0x0000002f00007c02 */ /* 0x000fe40008000f00 */
[----:B------:R-:W-:Y:S01]  /*7320*/  @P6 IADD3 R2, PT, PT, R2, 0x60, RZ ;  /* 0x0000006002026810 */ /* 0x000fe20007ffe0ff */
[----:B------:R1:W-:Y:S01]  /*7330*/  STSM.16.M88.4 [R60+0x1200], R8 ;  /* 0x001200083c007844 */ /* 0x0003e20000000200 */
[----:B------:R-:W-:Y:S02]  /*7340*/  @P6 SHF.L.U32 R3, R54, 0x1f, RZ ;  /* 0x0000001f36036819 */ /* 0x000fe400000006ff */
[----:B------:R-:W-:Y:S01]  /*7350*/  @P6 PRMT R0, R0, 0x654, R2 ;  /* 0x0000065400006816 */ /* 0x000fe20000000002 */
[----:B------:R-:W-:Y:S01]  /*7360*/  @!PT LDS RZ, [RZ] ;  /* 0x00000000fffff984 */ /* 0x000fe20000000800 */
[----:B------:R-:W-:Y:S01]  /*7370*/  @!PT LDS RZ, [RZ] ;  /* 0x00000000fffff984 */ /* 0x000fe20000000800 */
[----:B------:R-:W-:Y:S01]  /*7380*/  @!PT LDS RZ, [RZ] ;  /* 0x00000000fffff984 */ /* 0x000fe20000000800 */
[----:B------:R-:W-:Y:S01]  /*7390*/  @!PT LDS RZ, [RZ] ;  /* 0x00000000fffff984 */ /* 0x000fe20000000800 */
[----:B------:R3:W-:Y:S06]  /*73a0*/  MEMBAR.ALL.CTA ;  /* 0x0000000000007992 */ /* 0x0007ec0000008000 */
[----:B---3--:R-:W3:Y:S01]  /*73b0*/  FENCE.VIEW.ASYNC.S ;  /* 0x00000000000073c6 */ /* 0x008ee20000000000 */
[----:B------:R-:W-:Y:S01]  /*73c0*/  LEA R2, R62, UR44, 0x3 ;  /* 0x0000002c3e027c11 */ /* 0x000fe2000f8e18ff */
[----:B---3--:R-:W-:Y:S06]  /*73d0*/  BAR.SYNC.DEFER_BLOCKING 0x1, 0x80 ;  /* 0x0042000000007b1d */ /* 0x008fec0000010000 */
[----:B------:R-:W-:Y:S05]  /*73e0*/  @P0 BRA `(.L_x_115) ;  /* 0x0000000000280947 */ /* 0x000fea0003800000 */
[----:B------:R-:W3:Y:S01]  /*73f0*/  LDCU.64 UR6, c[0x0][0x348] ;  /* 0x00006900ff0677ac */ /* 0x000ee20008000a00 */
[----:B------:R-:W-:Y:S02]  /*7400*/  UIADD3 UR9, UPT, UPT, UR49, 0x20, URZ ;  /* 0x0000002031097890 */ /* 0x000fe4000fffe0ff */
[----:B------:R-:W-:Y:S01]  /*7410*/  UIADD3 UR8, UPT, UPT, UR44, 0x1200, URZ ;  /* 0x000012002c087890 */ /* 0x000fe2000fffe0ff */
[----:B------:R-:W-:Y:S01]  /*7420*/  UMOV UR10, UR50 ;  /* 0x00000032000a7c82 */ /* 0x000fe20008000000 */
[----:B------:R-:W-:Y:S01]  /*7430*/  UMOV UR11, UR36 ;  /* 0x00000024000b7c82 */ /* 0x000fe20008000000 */
[----:B---3--:R-:W-:Y:S04]  /*7440*/  UIADD3 UR4, UP0, UPT, UR6, 0x680, URZ ;  /* 0x0000068006047890 */ /* 0x008fe8000ff1e0ff */
[----:B------:R-:W-:Y:S09]  /*7450*/  UIADD3.X UR5, UPT, UPT, URZ, UR7, URZ, UP0, !UPT ;  /* 0x00000007ff057290 */ /* 0x000ff200087fe4ff */
[----:B------:R3:W-:Y:S01]  /*7460*/  UTMASTG.3D [UR8], [UR4] ;  /* 0x00000008040073b5 */ /* 0x0007e20008010000 */
[----:B------:R0:W-:Y:S01]  /*7470*/  UTMACMDFLUSH ;  /* 0x00000000000079b7 */ /* 0x0001e20000000000 */
[----:B---3--:R-:W-:Y:S04]  /*7480*/  DEPBAR.LE SB0, 0x1 ;  /* 0x000080400000791a */ /* 0x008fe80000000000 */
.L_x_115:
[----:B------:R-:W-:Y:S05]  /*7490*/  BSYNC.RECONVERGENT B0 ;  /* 0x0000000000007941 */ /* 0x000fea0003800200 */
.L_x_114:
[----:B------:R-:W-:Y:S01]  /*74a0*/  BAR.SYNC.DEFER_BLOCKING 0x1, 0x80 ;  /* 0x0042000000007b1d */ /* 0x000fe20000010000 */
[----:B------:R-:W-:Y:S04]  /*74b0*/  UIADD3 UR4, UPT, UPT, UR46, 0x1, URZ ;  /* 0x000000012e047890 */ /* 0x000fe8000fffe0ff */
[----:B------:R-:W-:Y:S04]  /*74c0*/  UISETP.NE.AND UP0, UPT, UR4, 0x4, UPT ;  /* 0x000000040400788c */ /* 0x000fe8000bf05270 */
[----:B------:R-:W-:Y:S01]  /*74d0*/  USEL UR45, UR4, URZ, UP0 ;  /* 0x000000ff042d7287 */ /* 0x000fe20008000000 */
[----:B------:R3:W-:Y:S01]  /*74e0*/  @P6 SYNCS.ARRIVE.TRANS64.RED.A1T0 RZ, [R0+URZ], RZ ;  /* 0x000000ff00ff69a7 */ /* 0x0007e200081004ff */
[----:B------:R-:W-:Y:S01]  /*74f0*/  BSSY B1, `(.L_x_116) ;  /* 0x0000014000017945 */ /* 0x000fe20003800000 */
[----:B------:R-:W4:Y:S02]  /*7500*/  @P6 SYNCS.PHASECHK.TRANS64.TRYWAIT P0, [R2+URZ+0x40], R3 ;  /* 0x00004003020065a7 */ /* 0x000f2400080011ff */
[----:B----4-:R-:W-:Y:S01]  /*7510*/  @P6 SEL R64, RZ, 0x1, !P0 ;  /* 0x00000001ff406807 */ /* 0x010fe20004000000 */
[----:B---3--:R-:W-:Y:S06]  /*7520*/  @!P6 BRA `(.L_x_117) ;  /* 0x000000000040e947 */ /* 0x008fec0003800000 */
[----:B------:R-:W-:Y:S01]  /*7530*/  ISETP.NE.AND P1, PT, R65, RZ, PT ;  /* 0x000000ff4100720c */ /* 0x000fe20003f25270 */
[----:B------:R-:W-:Y:S01]  /*7540*/  BSSY B0, `(.L_x_118) ;  /* 0x0000009000007945 */ /* 0x000fe20003800000 */
[----:B------:R-:W-:Y:S11]  /*7550*/  ISETP.NE.AND P0, PT, R64, RZ, PT ;  /* 0x000000ff4000720c */ /* 0x000ff60003f05270 */
[----:B------:R-:W-:Y:S05]  /*7560*/  @P1 IMAD R3, R62, 0x1000, R63 ;  /* 0x000010003e031824 */ /* 0x000fea00078e023f */
[----:B------:R-:W-:Y:S05]  /*7570*/  @P1 IADD3 R0, PT, PT, R3, UR44, RZ ;  /* 0x0000002c03001c10 */ /* 0x000fea000fffe0ff */
[----:B------:R-:W-:Y:S01]  /*7580*/  @P1 IMAD.IADD R0, R55, 0x1, R0 ;  /* 0x0000000137001824 */ /* 0x000fe200078e0200 */
[----:B------:R-:W-:Y:S06]  /*7590*/  @P0 BRA `(.L_x_119) ;  /* 0x00000000000c0947 */ /* 0x000fec0003800000 */
[----:B------:R-:W-:Y:S04]  /*75a0*/  SHF.L.U32 R4, R54, 0x1f, RZ ;  /* 0x0000001f36047819 */ /* 0x000fe800000006ff */
[----:B------:R-:W3:Y:S02]  /*75b0*/  SYNCS.PHASECHK.TRANS64.TRYWAIT P0, [R2+URZ+0x40], R4 ;  /* 0x00004004020075a7 */ /* 0x000ee400080011ff */
[----:B---3--:R-:W-:Y:S05]  /*75c0*/  @!P0 BRA `(.L_x_120) ;  /* 0x0000001c00948947 */ /* 0x008fea0003800000 */
.L_x_119:
[----:B------:R-:W-:Y:S05]  /*75d0*/  BSYNC B0 ;  /* 0x0000000000007941 */ /* 0x000fea0003800000 */
.L_x_118:
[----:B------:R-:W-:Y:S02]  /*75e0*/  ISETP.NE.AND P0, PT, R65, RZ, PT ;  /* 0x000000ff4100720c */ /* 0x000fe40003f05270 */
[----:B------:R-:W-:Y:S11]  /*75f0*/  IADD3 R62, PT, PT, R62, 0x1, RZ ;  /* 0x000000013e3e7810 */ /* 0x000ff60007ffe0ff */
[----:B------:R-:W-:Y:S05]  /*7600*/  @P0 WARPSYNC.ALL ;  /* 0x0000000000000948 */ /* 0x000fea0003800000 */
[----:B------:R4:W1:Y:S04]  /*7610*/  @P0 LDSM.16.M88.4 R28, [R3+UR44+0x200] ;  /* 0x0002002c031c083b */ /* 0x0008680008000200 */
[----:B------:R4:W1:Y:S02]  /*7620*/  @P0 LDSM.16.M88.4 R36, [R0+0x200] ;  /* 0x000200000024083b */ /* 0x0008640000000200 */
.L_x_117:
[----:B------:R-:W-:Y:S05]  /*7630*/  BSYNC B1 ;  /* 0x0000000000017941 */ /* 0x000fea0003800000 */
.L_x_116:
[----:B----4-:R-:W-:Y:S05]  /*7640*/  VIADD R0, R25, 0x40 ;  /* 0x0000004019007836 */ /* 0x010fea0000000000 */
[----:B------:R-:W-:Y:S04]  /*7650*/  SHF.R.U32.HI R0, RZ, 0x15, R0 ;  /* 0x00000015ff007819 */ /* 0x000fe80000011600 */
[----:B------:R-:W-:Y:S11]  /*7660*/  LOP3.LUT P0, RZ, R0, 0x3, R46, 0x48, !PT ;  /* 0x0000000300ff7812 */ /* 0x000ff6000780482e */
[----:B------:R-:W-:Y:S02]  /*7670*/  @!UPT UIADD3 URZ, UPT, UPT, URZ, URZ, URZ ;  /* 0x000000fffffff290 */ /* 0x000fe4000fffe0ff */
[----:B------:R-:W-:Y:S05]  /*7680*/  @!P0 BRA `(.L_x_121) ;  /* 0x0000000000408947 */ /* 0x000fea0003800000 */
[----:B------:R-:W4:Y:S01]  /*7690*/  LDCU.64 UR8, c[0x4][0x70] ;  /* 0x01000e00ff0877ac */ /* 0x000f220008000a00 */
[----:B------:R-:W-:Y:S01]  /*76a0*/  MOV R3, 0x0 ;  /* 0x0000000000037802 */ /* 0x000fe20000000f00 */
[----:B------:R-:W-:Y:S02]  /*76b0*/  HFMA2 R12, -RZ, RZ, 0, 5.9604644775390625e-08 ;  /* 0x00000001ff0c7431 */ /* 0x000fe400000001ff */
[----:B-1----:R-:W-:Y:S02]  /*76c0*/  IMAD.MOV.U32 R8, RZ, RZ, 0x192 ;  /* 0x00000192ff087424 */ /* 0x002fe400078e00ff */
[----:B------:R-:W-:Y:S01]  /*76d0*/  IMAD.MOV.U32 R13, RZ, RZ, RZ ;  /* 0x000000ffff0d7224 */ /* 0x000fe200078e00ff */
[----:B------:R-:W1:Y:S01]  /*76e0*/  LDCU.64 UR6, c[0x4][0x78] ;  /* 0x01000f00ff0677ac */ /* 0x000e620008000a00 */
[----:B---3--:R-:W3:Y:S01]  /*76f0*/  LDC.64 R2, c[0x4][R3] ;  /* 0x0100000003027b82 */ /* 0x008ee20000000a00 */
[----:B------:R-:W5:Y:S01]  /*7700*/  LDCU.64 UR4, c[0x4][0x10] ;  /* 0x01000200ff0477ac */ /* 0x000f620008000a00 */
[----:B----4-:R-:W-:Y:S01]  /*7710*/  MOV R5, UR9 ;  /* 0x0000000900057c02 */ /* 0x010fe20008000f00 */
[----:B------:R-:W-:Y:S01]  /*7720*/  IMAD.U32 R4, RZ, RZ, UR8 ;  /* 0x00000008ff047e24 */ /* 0x000fe2000f8e00ff */
[----:B-1----:R-:W-:Y:S01]  /*7730*/  MOV R7, UR7 ;  /* 0x0000000700077c02 */ /* 0x002fe20008000f00 */
[----:B------:R-:W-:Y:S01]  /*7740*/  IMAD.U32 R6, RZ, RZ, UR6 ;  /* 0x00000006ff067e24 */ /* 0x000fe2000f8e00ff */
[----:B-----5:R-:W-:Y:S01]  /*7750*/  MOV R11, UR5 ;  /* 0x00000005000b7c02 */ /* 0x020fe20008000f00 */
[----:B------:R-:W-:Y:S02]  /*7760*/  IMAD.U32 R10, RZ, RZ, UR4 ;  /* 0x00000004ff0a7e24 */ /* 0x000fe4000f8e00ff */
[----:B------:R-:W-:Y:S07]  /*7770*/  LEPC R20, `(.L_x_121) ;  /* 0x000000001014794e */ /* 0x000fee0000000000 */
[----:B--23--:R-:W-:Y:S05]  /*7780*/  CALL.ABS.NOINC R2 ;  /* 0x0000000002007343 */ /* 0x00cfea0003c00000 */
.L_x_121:
[----:B------:R-:W-:Y:S01]  /*7790*/  ISETP.NE.AND P6, PT, R59, RZ, PT ;  /* 0x000000ff3b00720c */ /* 0x000fe20003fc5270 */
[----:B------:R-:W-:Y:S05]  /*77a0*/  WARPSYNC.ALL ;  /* 0x0000000000007948 */ /* 0x000fea0003800000 */
[----:B------:R-:W-:Y:S01]  /*77b0*/  R2UR UR4, R25 ;  /* 0x00000000190472ca */ /* 0x000fe200000e0000 */
[----:B-1----:R-:W-:Y:S01]  /*77c0*/  HADD2.F32 R3, -RZ, R28.H0_H0 ;  /* 0x2000001cff037230 */ /* 0x002fe20000004100 */
[----:B------:R-:W-:Y:S01]  /*77d0*/  ISETP.NE.AND P0, PT, R56, RZ, PT ;  /* 0x000000ff3800720c */ /* 0x000fe20003f05270 */
[----:B------:R-:W-:Y:S01]  /*77e0*/  HADD2.F32 R20, -RZ, R30.H0_H0 ;  /* 0x2000001eff147230 */ /* 0x000fe20000004100 */
[----:B------:R-:W-:Y:S09]  /*77f0*/  BSSY.RECONVERGENT B0, `(.L_x_122) ;  /* 0x0000053000007945 */ /* 0x000ff20003800200 */
[----:B---3--:R-:W1:Y:S02]  /*7800*/  LDTM.16dp256bit.x4 R4, tmem[UR4+0x40] ;  /* 0x00004004000479ee */ /* 0x008e640008120000 */
        /* <DEDUP_REMOVED lines=60> */
[----:B------:R-:W-:Y:S02]  /*7bd0*/  LEA R3, R62, UR44, 0x3 ;  /* 0x0000002c3e037c11 */ /* 0x000fe4000f8e18ff */
[----:B------:R-:W-:Y:S01]  /*7be0*/  @P6 PRMT R0, R0, 0x654, R2 ;  /* 0x0000065400006816 */ /* 0x000fe20000000002 */
[----:B------:R-:W-:Y:S01]  /*7bf0*/  @!PT LDS RZ, [RZ] ;  /* 0x00000000fffff984 */ /* 0x000fe20000000800 */
[----:B------:R-:W-:Y:S01]  /*7c00*/  @!PT LDS RZ, [RZ] ;  /* 0x00000000fffff984 */ /* 0x000fe20000000800 */
[----:B------:R-:W-:Y:S01]  /*7c10*/  @!PT LDS RZ, [RZ] ;  /* 0x00000000fffff984 */ /* 0x000fe20000000800 */
[----:B------:R-:W-:Y:S01]  /*7c20*/  @!PT LDS RZ, [RZ] ;  /* 0x00000000fffff984 */ /* 0x000fe20000000800 */
[----:B------:R3:W-:Y:S06]  /*7c30*/  MEMBAR.ALL.CTA ;  /* 0x0000000000007992 */ /* 0x0007ec0000008000 */
[----:B---3--:R-:W3:Y:S01]  /*7c40*/  FENCE.VIEW.ASYNC.S ;  /* 0x00000000000073c6 */ /* 0x008ee20000000000 */
[----:B------:R-:W-:Y:S01]  /*7c50*/  @P6 SHF.L.U32 R2, R54, 0x1f, RZ ;  /* 0x0000001f36026819 */ /* 0x000fe200000006ff */
        /* <DEDUP_REMOVED lines=12> */
.L_x_123:
[----:B------:R-:W-:Y:S05]  /*7d20*/  BSYNC.RECONVERGENT B0 ;  /* 0x0000000000007941 */ /* 0x000fea0003800200 */
.L_x_122:
        /* <DEDUP_REMOVED lines=19> */
.L_x_127:
[----:B------:R-:W-:Y:S05]  /*7e60*/  BSYNC B0 ;  /* 0x0000000000007941 */ /* 0x000fea0003800000 */
.L_x_126:
[----:B------:R-:W-:Y:S11]  /*7e70*/  ISETP.NE.AND P0, PT, R65, RZ, PT ;  /* 0x000000ff4100720c */ /* 0x000ff60003f05270 */
[----:B------:R-:W-:Y:S02]  /*7e80*/  @!UPT UIADD3 URZ, UPT, UPT, URZ, URZ, URZ ;  /* 0x000000fffffff290 */ /* 0x000fe4000fffe0ff */
[----:B------:R-:W-:Y:S05]  /*7e90*/  @P0 WARPSYNC.ALL ;  /* 0x0000000000000948 */ /* 0x000fea0003800000 */
[----:B------:R4:W1:Y:S04]  /*7ea0*/  @P0 LDSM.16.M88.4 R28, [R62+UR44+0x200] ;  /* 0x0002002c3e1c083b */ /* 0x0008680008000200 */
[----:B------:R4:W1:Y:S02]  /*7eb0*/  @P0 LDSM.16.M88.4 R36, [R2+0x200] ;  /* 0x000200000224083b */ /* 0x0008640000000200 */
.L_x_125:
[----:B------:R-:W-:Y:S05]  /*7ec0*/  BSYNC B1 ;  /* 0x0000000000017941 */ /* 0x000fea0003800000 */
.L_x_124:
[----:B---3--:R-:W-:Y:S05]  /*7ed0*/  VIADD R0, R25, 0x60 ;  /* 0x0000006019007836 */ /* 0x008fea0000000000 */
[----:B------:R-:W-:Y:S04]  /*7ee0*/  SHF.R.U32.HI R0, RZ, 0x15, R0 ;  /* 0x00000015ff007819 */ /* 0x000fe80000011600 */
[----:B------:R-:W-:Y:S11]  /*7ef0*/  LOP3.LUT P0, RZ, R0, 0x3, R46, 0x48, !PT ;  /* 0x0000000300ff7812 */ /* 0x000ff6000780482e */
[----:B------:R-:W-:Y:S02]  /*7f00*/  @!UPT UIADD3 URZ, UPT, UPT, URZ, URZ, URZ ;  /* 0x000000fffffff290 */ /* 0x000fe4000fffe0ff */
[----:B------:R-:W-:Y:S05]  /*7f10*/  @!P0 BRA `(.L_x_129) ;  /* 0x0000000000408947 */ /* 0x000fea0003800000 */
[----:B------:R-:W3:Y:S01]  /*7f20*/  LDCU.64 UR8, c[0x4][0x70] ;  /* 0x01000e00ff0877ac */ /* 0x000ee20008000a00 */
[----:B------:R-:W-:Y:S01]  /*7f30*/  MOV R3, 0x0 ;  /* 0x0000000000037802 */ /* 0x000fe20000000f00 */
[----:B------:R-:W-:Y:S02]  /*7f40*/  HFMA2 R12, -RZ, RZ, 0, 5.9604644775390625e-08 ;  /* 0x00000001ff0c7431 */ /* 0x000fe400000001ff */
[----:B-1----:R-:W-:Y:S02]  /*7f50*/  IMAD.MOV.U32 R8, RZ, RZ, 0x192 ;  /* 0x00000192ff087424 */ /* 0x002fe400078e00ff */
[----:B------:R-:W-:Y:S01]  /*7f60*/  IMAD.MOV.U32 R13, RZ, RZ, RZ ;  /* 0x000000ffff0d7224 */ /* 0x000fe200078e00ff */
[----:B------:R-:W1:Y:S01]  /*7f70*/  LDCU.64 UR6, c[0x4][0x78] ;  /* 0x01000f00ff0677ac */ /* 0x000e620008000a00 */
[----:B----4-:R-:W4:Y:S01]  /*7f80*/  LDC.64 R2, c[0x4][R3] ;  /* 0x0100000003027b82 */ /* 0x010f220000000a00 */
        /* <DEDUP_REMOVED lines=9> */
.L_x_129:
[----:B------:R-:W-:Y:S01]  /*8020*/  ISETP.NE.AND P0, PT, R56, RZ, PT ;  /* 0x000000ff3800720c */ /* 0x000fe20003f05270 */
[----:B------:R-:W-:Y:S05]  /*8030*/  WARPSYNC.ALL ;  /* 0x0000000000007948 */ /* 0x000fea0003800000 */
[----:B------:R-:W-:Y:S01]  /*8040*/  R2UR UR4, R25 ;  /* 0x00000000190472ca */ /* 0x000fe200000e0000 */
[--C-:B-1----:R-:W-:Y:S01]  /*8050*/  HADD2.F32 R0, -RZ, R28.reuse.H0_H0 ;  /* 0x2000001cff007230 */ /* 0x102fe20000004100 */
[----:B------:R-:W-:Y:S01]  /*8060*/  BSSY.RECONVERGENT B0, `(.L_x_130) ;  /* 0x0000052000007945 */ /* 0x000fe20003800200 */
[----:B----4-:R-:W-:Y:S02]  /*8070*/  HADD2.F32 R2, -RZ, R28.H1_H1 ;  /* 0x3000001cff027230 */ /* 0x010fe40000004100 */
[--C-:B------:R-:W-:Y:S02]  /*8080*/  HADD2.F32 R3, -RZ, R29.reuse.H0_H0 ;  /* 0x2000001dff037230 */ /* 0x100fe40000004100 */
[----:B------:R-:W-:Y:S02]  /*8090*/  HADD2.F32 R20, -RZ, R29.H1_H1 ;  /* 0x3000001dff147230 */ /* 0x000fe40000004100 */
[--C-:B------:R-:W-:Y:S02]  /*80a0*/  HADD2.F32 R21, -RZ, R30.reuse.H0_H0 ;  /* 0x2000001eff157230 */ /* 0x100fe40000004100 */
[----:B------:R-:W-:Y:S02]  /*80b0*/  HADD2.F32 R25, -RZ, R30.H1_H1 ;  /* 0x3000001eff197230 */ /* 0x000fe40000004100 */
[----:B------:R-:W1:Y:S01]  /*80c0*/  LDTM.16dp256bit.x4 R4, tmem[UR4+0x60] ;  /* 0x00006004000479ee */ /* 0x000e620008120000 */
[----:B------:R-:W-:Y:S01]  /*80d0*/  R2UR UR4, R26 ;  /* 0x000000001a0472ca */ /* 0x000fe200000e0000 */
[----:B------:R-:W-:Y:S01]  /*80e0*/  NOP ;  /* 0x0000000000007918 */ /* 0x000fe20000000000 */
[--C-:B------:R-:W-:Y:S02]  /*80f0*/  HADD2.F32 R26, -RZ, R31.reuse.H0_H0 ;  /* 0x2000001fff1a7230 */ /* 0x100fe40000004100 */
[----:B------:R-:W-:Y:S02]  /*8100*/  HADD2.F32 R28, -RZ, R31.H1_H1 ;  /* 0x3000001fff1c7230 */ /* 0x000fe40000004100 */
[--C-:B------:R-:W-:Y:S02]  /*8110*/  HADD2.F32 R29, -RZ, R36.reuse.H0_H0 ;  /* 0x20000024ff1d7230 */ /* 0x100fe40000004100 */
[----:B------:R-:W-:Y:S02]  /*8120*/  HADD2.F32 R30, -RZ, R36.H1_H1 ;  /* 0x30000024ff1e7230 */ /* 0x000fe40000004100 */
[--C-:B------:R-:W-:Y:S02]  /*8130*/  HADD2.F32 R31, -RZ, R37.reuse.H0_H0 ;  /* 0x20000025ff1f7230 */ /* 0x100fe40000004100 */
[----:B------:R-:W-:Y:S01]  /*8140*/  HADD2.F32 R32, -RZ, R37.H1_H1 ;  /* 0x30000025ff207230 */ /* 0x000fe20000004100 */
[----:B------:R-:W-:Y:S01]  /*8150*/  UIADD3 UR4, UPT, UPT, UR4, 0xd0, URZ ;  /* 0x000000d004047890 */ /* 0x000fe2000fffe0ff */
[--C-:B------:R-:W-:Y:S02]  /*8160*/  HADD2.F32 R33, -RZ, R38.reuse.H0_H0 ;  /* 0x20000026ff217230 */ /* 0x100fe40000004100 */
[----:B------:R-:W-:Y:S01]  /*8170*/  HADD2.F32 R34, -RZ, R38.H1_H1 ;  /* 0x30000026ff227230 */ /* 0x000fe20000004100 */
[----:B------:R-:W-:Y:S01]  /*8180*/  UPRMT UR4, UR47, 0x654, UR4 ;  /* 0x000006542f047896 */ /* 0x000fe20008000004 */
[--C-:B------:R-:W-:Y:S02]  /*8190*/  HADD2.F32 R35, -RZ, R39.reuse.H0_H0 ;  /* 0x20000027ff237230 */ /* 0x100fe40000004100 */
[----:B------:R-:W-:Y:S02]  /*81a0*/  HADD2.F32 R36, -RZ, R39.H1_H1 ;  /* 0x30000027ff247230 */ /* 0x000fe40000004100 */
[C---:B-1----:R-:W-:Y:S01]  /*81b0*/  FMUL R4, R24.reuse, R4 ;  /* 0x0000000418047220 */ /* 0x042fe20000400000 */
[C---:B------:R-:W-:Y:S01]  /*81c0*/  FMUL R5, R24.reuse, R5 ;  /* 0x0000000518057220 */ /* 0x040fe20000400000 */
[C---:B------:R-:W-:Y:S02]  /*81d0*/  FMUL R6, R24.reuse, R6 ;  /* 0x0000000618067220 */ /* 0x040fe40000400000 */
[----:B------:R-:W-:Y:S01]  /*81e0*/  SYNCS.ARRIVE.TRANS64.RED.A1T0 RZ, [UR4], RZ ;  /* 0x000000ffffff79a7 */ /* 0x000fe20008100404 */
[C---:B------:R-:W-:Y:S01]  /*81f0*/  FFMA R4, R27.reuse, R0, R4 ;  /* 0x000000001b047223 */ /* 0x040fe20000000004 */
[C---:B------:R-:W-:Y:S01]  /*8200*/  FFMA R5, R27.reuse, R2, R5 ;  /* 0x000000021b057223 */ /* 0x040fe20000000005 */
[----:B------:R-:W-:Y:S01]  /*8210*/  FFMA R6, R27, R3, R6 ;  /* 0x000000031b067223 */ /* 0x000fe20000000006 */
[C---:B------:R-:W-:Y:S01]  /*8220*/  FMUL R7, R24.reuse, R7 ;  /* 0x0000000718077220 */ /* 0x040fe20000400000 */
[C---:B------:R-:W-:Y:S01]  /*8230*/  FMUL R8, R24.reuse, R8 ;  /* 0x0000000818087220 */ /* 0x040fe20000400000 */
[C---:B------:R-:W-:Y:S01]  /*8240*/  FMUL R9, R24.reuse, R9 ;  /* 0x0000000918097220 */ /* 0x040fe20000400000 */
[----:B------:R-:W-:Y:S01]  /*8250*/  F2FP.F16.F32.PACK_AB R4, R5, R4 ;  /* 0x000000040504723e */ /* 0x000fe200000000ff */
[C---:B------:R-:W-:Y:S01]  /*8260*/  FFMA R7, R27.reuse, R20, R7 ;  /* 0x000000141b077223 */ /* 0x040fe20000000007 */
[C---:B------:R-:W-:Y:S01]  /*8270*/  FFMA R8, R27.reuse, R21, R8 ;  /* 0x000000151b087223 */ /* 0x040fe20000000008 */
[C---:B------:R-:W-:Y:S01]  /*8280*/  FFMA R9, R27.reuse, R25, R9 ;  /* 0x000000191b097223 */ /* 0x040fe20000000009 */
[C---:B------:R-:W-:Y:S01]  /*8290*/  FMUL R0, R24.reuse, R10 ;  /* 0x0000000a18007220 */ /* 0x040fe20000400000 */
[C---:B------:R-:W-:Y:S01]  /*82a0*/  FMUL R2, R24.reuse, R11 ;  /* 0x0000000b18027220 */ /* 0x040fe20000400000 */
[C---:B------:R-:W-:Y:S01]  /*82b0*/  FMUL R3, R24.reuse, R12 ;  /* 0x0000000c18037220 */ /* 0x040fe20000400000 */
[C---:B------:R-:W-:Y:S01]  /*82c0*/  FMUL R10, R24.reuse, R13 ;  /* 0x0000000d180a7220 */ /* 0x040fe20000400000 */
[C---:B------:R-:W-:Y:S01]  /*82d0*/  FFMA R0, R27.reuse, R26, R0 ;  /* 0x0000001a1b007223 */ /* 0x040fe20000000000 */
[C---:B------:R-:W-:Y:S01]  /*82e0*/  FMUL R11, R24.reuse, R14 ;  /* 0x0000000e180b7220 */ /* 0x040fe20000400000 */
[C---:B------:R-:W-:Y:S01]  /*82f0*/  FFMA R2, R27.reuse, R28, R2 ;  /* 0x0000001c1b027223 */ /* 0x040fe20000000002 */
[C---:B------:R-:W-:Y:S01]  /*8300*/  FMUL R15, R24.reuse, R15 ;  /* 0x0000000f180f7220 */ /* 0x040fe20000400000 */
[C---:B------:R-:W-:Y:S01]  /*8310*/  FMUL R12, R24.reuse, R16 ;  /* 0x00000010180c7220 */ /* 0x040fe20000400000 */
[C---:B------:R-:W-:Y:S01]  /*8320*/  FFMA R3, R27.reuse, R29, R3 ;  /* 0x0000001d1b037223 */ /* 0x040fe20000000003 */
[C---:B------:R-:W-:Y:S01]  /*8330*/  FMUL R13, R24.reuse, R17 ;  /* 0x00000011180d7220 */ /* 0x040fe20000400000 */
[C---:B------:R-:W-:Y:S01]  /*8340*/  FFMA R10, R27.reuse, R30, R10 ;  /* 0x0000001e1b0a7223 */ /* 0x040fe2000000000a */
[C---:B------:R-:W-:Y:S01]  /*8350*/  FMUL R14, R24.reuse, R18 ;  /* 0x00000012180e7220 */ /* 0x040fe20000400000 */
[C---:B------:R-:W-:Y:S01]  /*8360*/  FFMA R11, R27.reuse, R31, R11 ;  /* 0x0000001f1b0b7223 */ /* 0x040fe2000000000b */
[C---:B------:R-:W-:Y:S01]  /*8370*/  FFMA R15, R27.reuse, R32, R15 ;  /* 0x000000201b0f7223 */ /* 0x040fe2000000000f */
[----:B------:R-:W-:Y:S01]  /*8380*/  FMUL R19, R24, R19 ;  /* 0x0000001318137220 */ /* 0x000fe20000400000 */
[C---:B------:R-:W-:Y:S01]  /*8390*/  FFMA R12, R27.reuse, R33, R12 ;  /* 0x000000211b0c7223 */ /* 0x040fe2000000000c */
[C---:B------:R-:W-:Y:S01]  /*83a0*/  FFMA R13, R27.reuse, R34, R13 ;  /* 0x000000221b0d7223 */ /* 0x040fe2000000000d */
[----:B------:R-:W-:Y:S01]  /*83b0*/  FFMA R14, R27, R35, R14 ;  /* 0x000000231b0e7223 */ /* 0x000fe2000000000e */
[----:B------:R-:W-:Y:S01]  /*83c0*/  F2FP.F16.F32.PACK_AB R5, R7, R6 ;  /* 0x000000060705723e */ /* 0x000fe200000000ff */
[----:B------:R-:W-:Y:S01]  /*83d0*/  FFMA R19, R27, R36, R19 ;  /* 0x000000241b137223 */ /* 0x000fe20000000013 */
[----:B------:R-:W-:Y:S02]  /*83e0*/  F2FP.F16.F32.PACK_AB R6, R9, R8 ;  /* 0x000000080906723e */ /* 0x000fe400000000ff */
        /* <DEDUP_REMOVED lines=25> */
.L_x_131:
[----:B------:R-:W-:Y:S05]  /*8580*/  BSYNC.RECONVERGENT B0 ;  /* 0x0000000000007941 */ /* 0x000fea0003800200 */
.L_x_130:
[----:B------:R-:W-:Y:S01]  /*8590*/  BAR.SYNC.DEFER_BLOCKING 0x1, 0x80 ;  /* 0x0042000000007b1d */ /* 0x000fe20000010000 */
[----:B------:R-:W-:Y:S01]  /*85a0*/  UISETP.NE.AND UP0, UPT, UR52, -0x4, UPT ;  /* 0xfffffffc3400788c */ /* 0x000fe2000bf05270 */
[----:B------:R-:W-:Y:S08]  /*85b0*/  IADD3 R22, PT, PT, R22, 0x1, RZ ;  /* 0x0000000116167810 */ /* 0x000ff00007ffe0ff */
[----:B------:R-:W-:Y:S05]  /*85c0*/  BRA.U !UP0, `(.L_x_132) ;  /* 0x0000000108287547 */ /* 0x000fea000b800000 */
[----:B------:R-:W-:Y:S01]  /*85d0*/  ISETP.NE.AND P0, PT, R59, RZ, PT ;  /* 0x000000ff3b00720c */ /* 0x000fe20003f05270 */
[----:B------:R-:W-:Y:S01]  /*85e0*/  IMAD.U32 R2, RZ, RZ, UR46 ;  /* 0x0000002eff027e24 */ /* 0x000fe2000f8e00ff */
[----:B------:R-:W-:Y:S01]  /*85f0*/  UIADD3 UR4, UPT, UPT, UR46, 0x1, URZ ;  /* 0x000000012e047890 */ /* 0x000fe2000fffe0ff */
[----:B------:R-:W-:Y:S03]  /*8600*/  IMAD.U32 R0, RZ, RZ, UR47 ;  /* 0x0000002fff007e24 */ /* 0x000fe6000f8e00ff */
[----:B------:R-:W-:Y:S04]  /*8610*/  UISETP.NE.AND UP0, UPT, UR4, 0x4, UPT ;  /* 0x000000040400788c */ /* 0x000fe8000bf05270 */
[----:B------:R-:W-:Y:S03]  /*8620*/  USEL UR46, UR4, URZ, UP0 ;  /* 0x000000ff042e7287 */ /* 0x000fe60008000000 */
[----:B------:R-:W-:Y:S05]  /*8630*/  @P0 LEA R2, R2, UR44, 0x3 ;  /* 0x0000002c02020c11 */ /* 0x000fea000f8e18ff */
[----:B------:R-:W-:Y:S05]  /*8640*/  @P0 VIADD R2, R2, 0x60 ;  /* 0x0000006002020836 */ /* 0x000fea0000000000 */
[----:B------:R-:W-:Y:S04]  /*8650*/  @P0 PRMT R0, R0, 0x654, R2 ;  /* 0x0000065400000816 */ /* 0x000fe80000000002 */
[----:B------:R3:W-:Y:S03]  /*8660*/  @P0 SYNCS.ARRIVE.TRANS64.RED.A1T0 RZ, [R0+URZ], RZ ;  /* 0x000000ff00ff09a7 */ /* 0x0007e600081004ff */
.L_x_132:
[----:B------:R-:W-:Y:S01]  /*8670*/  R2UR UR4, R47 ;  /* 0x000000002f0472ca */ /* 0x000fe200000e0000 */
[----:B------:R-:W-:Y:S01]  /*8680*/  UISETP.NE.AND UP0, UPT, UR62, URZ, UPT ;  /* 0x000000ff3e00728c */ /* 0x000fe2000bf05270 */
[----:B------:R-:W-:Y:S01]  /*8690*/  ISETP.NE.AND P0, PT, R51, 0x2, PT ;  /* 0x000000023300780c */ /* 0x000fe20003f05270 */
[----:B------:R-:W-:Y:S01]  /*86a0*/  UIADD3 UR20, UPT, UPT, UR37, UR63, URZ ;  /* 0x0000003f25147290 */ /* 0x000fe2000fffe0ff */
[----:B------:R-:W-:Y:S01]  /*86b0*/  ISETP.NE.AND P1, PT, R22, 0x4, PT ;  /* 0x000000041600780c */ /* 0x000fe20003f25270 */
[----:B------:R-:W-:Y:S01]  /*86c0*/  UIADD3 UR52, UPT, UPT, UR52, 0x4, URZ ;  /* 0x0000000434347890 */ /* 0x000fe2000fffe0ff */
[----:B------:R-:W-:Y:S01]  /*86d0*/  SEL R2, RZ, 0x1, P0 ;  /* 0x00000001ff027807 */ /* 0x000fe20000000000 */
[----:B------:R-:W-:Y:S01]  /*86e0*/  UMOV UR36, UR61 ;  /* 0x0000003d00247c82 */ /* 0x000fe20008000000 */
[----:B---3--:R-:W-:Y:S02]  /*86f0*/  SEL R0, RZ, 0x1, P1 ;  /* 0x00000001ff007807 */ /* 0x008fe40000800000 */
[----:B------:R-:W-:Y:S02]  /*8700*/  LOP3.LUT R52, R52, R2, RZ, 0x3c, !PT ;  /* 0x0000000234347212 */ /* 0x000fe400078e3cff */
[----:B------:R-:W-:Y:S01]  /*8710*/  LOP3.LUT R53, R53, R0, RZ, 0x3c, !PT ;  /* 0x0000000035357212 */ /* 0x000fe200078e3cff */
[----:B------:R-:W-:Y:S01]  /*8720*/  UIADD3 UR16, UPT, UPT, UR38, UR4, URZ ;  /* 0x0000000426107290 */ /* 0x000fe2000fffe0ff */
[----:B------:R-:W-:Y:S02]  /*8730*/  SEL R51, R51, RZ, P0 ;  /* 0x000000ff33337207 */ /* 0x000fe40000000000 */
[----:B------:R-:W-:Y:S01]  /*8740*/  SEL R22, R22, RZ, P1 ;  /* 0x000000ff16167207 */ /* 0x000fe20000800000 */
[----:B------:R-:W-:Y:S08]  /*8750*/  BRA.U UP0, `(.L_x_133) ;  /* 0xffffffcd00a47547 */ /* 0x000ff0000b83ffff */
[----:B------:R-:W-:-:S13]  /*8760*/  R2UR UR4, R48 ;  /* 0x00000000300472ca */ /* 0x000fda00000e0000 */
[----:B------:R-:W-:-:S09]  /*8770*/  UISETP.NE.AND UP0, UPT, UR4, URZ, UPT ;  /* 0x000000ff0400728c */ /* 0x000fd2000bf05270 */
[----:B------:R-:W-:Y:S05]  /*8780*/  BRA.U !UP0, `(.L_x_134) ;  /* 0x0000000108487547 */ /* 0x000fea000b800000 */
[----:B------:R-:W3:Y:S02]  /*8790*/  LDCU.64 UR4, c[0x0][0x890] ;  /* 0x00011200ff0477ac */ /* 0x000ee40008000a00 */
[----:B---3--:R-:W-:-:S04]  /*87a0*/  UISETP.NE.U32.AND UP0, UPT, UR4, URZ, UPT ;  /* 0x000000ff0400728c */ /* 0x008fc8000bf05070 */
[----:B------:R-:W-:-:S09]  /*87b0*/  UISETP.NE.AND.EX UP0, UPT, UR5, URZ, UPT, UP0 ;  /* 0x000000ff0500728c */ /* 0x000fd2000bf05300 */
[----:B------:R-:W-:Y:S05]  /*87c0*/  BRA.U UP0, `(.L_x_135) ;  /* 0x00000001000c7547 */ /* 0x000fea000b800000 */
[----:B------:R-:W-:-:S13]  /*87d0*/  FSETP.NEU.AND P0, PT, R27, RZ, PT ;  /* 0x000000ff1b00720b */ /* 0x000fda0003f0d000 */
[----:B------:R-:W-:Y:S05]  /*87e0*/  @!P0 EXIT ;  /* 0x000000000000894d */ /* 0x000fea0003800000 */
[----:B------:R-:W-:Y:S05]  /*87f0*/  BRA `(.L_x_134) ;  /* 0x00000000002c7947 */ /* 0x000fea0003800000 */
.L_x_135:
[----:B------:R-:W-:Y:S01]  /*8800*/  ISETP.NE.AND P0, PT, R50, RZ, PT ;  /* 0x000000ff3200720c */ /* 0x000fe20003f05270 */
[----:B------:R-:W-:-:S12]  /*8810*/  BSSY.RECONVERGENT B0, `(.L_x_134) ;  /* 0x0000009000007945 */ /* 0x000fd80003800200 */
[----:B------:R-:W-:Y:S05]  /*8820*/  @P0 BRA `(.L_x_136) ;  /* 0x0000000000140947 */ /* 0x000fea0003800000 */
[----:B------:R-:W3:Y:S02]  /*8830*/  LDCU.64 UR4, c[0x0][0x888] ;  /* 0x00011100ff0477ac */ /* 0x000ee40008000a00 */
[----:B---3--:R-:W-:-:S04]  /*8840*/  ISETP.NE.U32.AND P0, PT, RZ, UR4, PT ;  /* 0x00000004ff007c0c */ /* 0x008fc8000bf05070 */
[----:B------:R-:W-:-:S13]  /*8850*/  ISETP.NE.AND.EX P0, PT, RZ, UR5, PT, P0 ;  /* 0x00000005ff007c0c */ /* 0x000fda000bf05300 */
[----:B------:R-:W-:Y:S05]  /*8860*/  @!P0 EXIT ;  /* 0x000000000000894d */ /* 0x000fea0003800000 */
[----:B------:R-:W-:Y:S05]  /*8870*/  BRA `(.L_x_137) ;  /* 0x0000000000087947 */ /* 0x000fea0003800000 */
.L_x_136:
[----:B------:R-:W-:-:S13]  /*8880*/  FSETP.NEU.AND P0, PT, R27, RZ, PT ;  /* 0x000000ff1b00720b */ /* 0x000fda0003f0d000 */
[----:B------:R-:W-:Y:S05]  /*8890*/  @!P0 EXIT ;  /* 0x000000000000894d */ /* 0x000fea0003800000 */
.L_x_137:
[----:B------:R-:W-:Y:S05]  /*88a0*/  BSYNC.RECONVERGENT B0 ;  /* 0x0000000000007941 */ /* 0x000fea0003800200 */
.L_x_134:
[----:B------:R-:W-:Y:S01]  /*88b0*/  ULEA UR4, UR46, UR44, 0x3 ;  /* 0x0000002c2e047291 */ /* 0x000fe2000f8e18ff */
[----:B------:R-:W-:-:S04]  /*88c0*/  DEPBAR.LE SB0, 0x0 ;  /* 0x000080000000791a */ /* 0x000fc80000000000 */
[----:B------:R-:W-:-:S04]  /*88d0*/  UIADD3 UR4, UPT, UPT, UR4, 0x60, URZ ;  /* 0x0000006004047890 */ /* 0x000fc8000fffe0ff */
[----:B------:R-:W-:-:S09]  /*88e0*/  UPRMT UR4, UR47, 0x654, UR4 ;  /* 0x000006542f047896 */ /* 0x000fd20008000004 */
[----:B------:R-:W-:Y:S01]  /*88f0*/  SYNCS.ARRIVE.TRANS64.RED.A1T0 RZ, [UR4], RZ ;  /* 0x000000ffffff79a7 */ /* 0x000fe20008100404 */
[----:B------:R-:W-:Y:S05]  /*8900*/  EXIT ;  /* 0x000000000000794d */ /* 0x000fea0003800000 */
.L_x_24:
[----:B--2---:R2:W3:Y:S02]  /*8910*/  SYNCS.PHASECHK.TRANS64.TRYWAIT P0, [R0+URZ+0x100], R2 ;  /* 0x00010002000075a7 */ /* 0x0044e400080011ff */
[----:B---3--:R-:W-:Y:S05]  /*8920*/  @!P0 NANOSLEEP.SYNCS 0x989680 ;  /* 0x009896800000895d */ /* 0x008fea0003900000 */
[----:B------:R-:W3:Y:S02]  /*8930*/  @!P0 SYNCS.PHASECHK.TRANS64 P0, [R0+URZ+0x100], R2 ;  /* 0x00010002000085a7 */ /* 0x000ee400080010ff */
[----:B---3--:R-:W-:Y:S05]  /*8940*/  @!P0 BRA `(.L_x_24) ;  /* 0xfffffffc00f08947 */ /* 0x008fea000383ffff */
[----:B------:R-:W-:Y:S05]  /*8950*/  BRA `(.L_x_138) ;  /* 0xffffff8c00f07947 */ /* 0x000fea000383ffff */
.L_x_27:
[----:B-1----:R-:W-:-:S07]  /*8960*/  MOV R0, UR33 ;  /* 0x0000002100007c02 */ /* 0x002fce0008000f00 */
.L_x_139:
[----:B-1----:R1:W2:Y:S02]  /*8970*/  SYNCS.PHASECHK.TRANS64.TRYWAIT P0, [R0+URZ+0x20], R3 ;  /* 0x00002003000075a7 */ /* 0x0022a400080011ff */
[----:B--2---:R-:W-:Y:S05]  /*8980*/  @!P0 NANOSLEEP.SYNCS 0x989680 ;  /* 0x009896800000895d */ /* 0x004fea0003900000 */
[----:B------:R-:W2:Y:S02]  /*8990*/  @!P0 SYNCS.PHASECHK.TRANS64 P0, [R0+URZ+0x20], R3 ;  /* 0x00002003000085a7 */ /* 0x000ea400080010ff */
[----:B--2---:R-:W-:Y:S05]  /*89a0*/  @!P0 BRA `(.L_x_139) ;  /* 0xfffffffc00f08947 */ /* 0x004fea000383ffff */
[----:B------:R-:W-:Y:S05]  /*89b0*/  BRA `(.L_x_26) ;  /* 0xffffff9000387947 */ /* 0x000fea000383ffff */
.L_x_34:
[----:B-1----:R-:W-:-:S07]  /*89c0*/  MOV R0, UR33 ;  /* 0x0000002100007c02 */ /* 0x002fce0008000f00 */
.L_x_140:
[----:B-1----:R1:W2:Y:S02]  /*89d0*/  SYNCS.PHASECHK.TRANS64.TRYWAIT P0, [R0+URZ+0x20], R3 ;  /* 0x00002003000075a7 */ /* 0x0022a400080011ff */
[----:B--2---:R-:W-:Y:S05]  /*89e0*/  @!P0 NANOSLEEP.SYNCS 0x989680 ;  /* 0x009896800000895d */ /* 0x004fea0003900000 */
[----:B------:R-:W2:Y:S02]  /*89f0*/  @!P0 SYNCS.PHASECHK.TRANS64 P0, [R0+URZ+0x20], R3 ;  /* 0x00002003000085a7 */ /* 0x000ea400080010ff */
[----:B--2---:R-:W-:Y:S05]  /*8a00*/  @!P0 BRA `(.L_x_140) ;  /* 0xfffffffc00f08947 */ /* 0x004fea000383ffff */
[----:B------:R-:W-:Y:S05]  /*8a10*/  BRA `(.L_x_33) ;  /* 0xffffff9400287947 */ /* 0x000fea000383ffff */
.L_x_39:
[----:B-1----:R1:W2:Y:S02]  /*8a20*/  SYNCS.PHASECHK.TRANS64.TRYWAIT P0, [R3+URZ+0x90], R0 ;  /* 0x00009000030075a7 */ /* 0x0022a400080011ff */
[----:B--2---:R-:W-:Y:S05]  /*8a30*/  @!P0 NANOSLEEP.SYNCS 0x989680 ;  /* 0x009896800000895d */ /* 0x004fea0003900000 */
[----:B------:R-:W2:Y:S02]  /*8a40*/  @!P0 SYNCS.PHASECHK.TRANS64 P0, [R3+URZ+0x90], R0 ;  /* 0x00009000030085a7 */ /* 0x000ea400080010ff */
[----:B--2---:R-:W-:Y:S05]  /*8a50*/  @!P0 BRA `(.L_x_39) ;  /* 0xfffffffc00f08947 */ /* 0x004fea000383ffff */
[----:B------:R-:W-:Y:S05]  /*8a60*/  BRA `(.L_x_141) ;  /* 0xffffff9400f87947 */ /* 0x000fea000383ffff */
.L_x_43:
[----:B------:R-:W-:-:S07]  /*8a70*/  MOV R0, UR4 ;  /* 0x0000000400007c02 */ /* 0x000fce0008000f00 */
.L_x_142:
[----:B-1----:R1:W2:Y:S02]  /*8a80*/  SYNCS.PHASECHK.TRANS64.TRYWAIT P0, [R0+URZ], R2 ;  /* 0x00000002000075a7 */ /* 0x0022a400080011ff */
[----:B--2---:R-:W-:Y:S05]  /*8a90*/  @!P0 NANOSLEEP.SYNCS 0x989680 ;  /* 0x009896800000895d */ /* 0x004fea0003900000 */
[----:B------:R-:W2:Y:S02]  /*8aa0*/  @!P0 SYNCS.PHASECHK.TRANS64 P0, [R0+URZ], R2 ;  /* 0x00000002000085a7 */ /* 0x000ea400080010ff */
[----:B--2---:R-:W-:Y:S05]  /*8ab0*/  @!P0 BRA `(.L_x_142) ;  /* 0xfffffffc00f08947 */ /* 0x004fea000383ffff */
[----:B------:R-:W-:Y:S05]  /*8ac0*/  BRA `(.L_x_143) ;  /* 0xffffff9c00a07947 */ /* 0x000fea000383ffff */
.L_x_44:
[----:B------:R-:W-:-:S07]  /*8ad0*/  MOV R0, UR5 ;  /* 0x0000000500007c02 */ /* 0x000fce0008000f00 */
.L_x_144:
[----:B-1----:R1:W2:Y:S02]  /*8ae0*/  SYNCS.PHASECHK.TRANS64.TRYWAIT P0, [R0+URZ], R3 ;  /* 0x00000003000075a7 */ /* 0x0022a400080011ff */
[----:B--2---:R-:W-:Y:S05]  /*8af0*/  @!P0 NANOSLEEP.SYNCS 0x989680 ;  /* 0x009896800000895d */ /* 0x004fea0003900000 */
[----:B------:R-:W2:Y:S02]  /*8b00*/  @!P0 SYNCS.PHASECHK.TRANS64 P0, [R0+URZ], R3 ;  /* 0x00000003000085a7 */ /* 0x000ea400080010ff */
[----:B--2---:R-:W-:Y:S05]  /*8b10*/  @!P0 BRA `(.L_x_144) ;  /* 0xfffffffc00f08947 */ /* 0x004fea000383ffff */
[----:B------:R-:W-:Y:S05]  /*8b20*/  BRA `(.L_x_145) ;  /* 0xffffff9c00ac7947 */ /* 0x000fea000383ffff */
.L_x_45:
[----:B------:R-:W-:-:S07]  /*8b30*/  MOV R0, UR5 ;  /* 0x0000000500007c02 */ /* 0x000fce0008000f00 */
.L_x_146:
[----:B-1----:R1:W2:Y:S02]  /*8b40*/  SYNCS.PHASECHK.TRANS64.TRYWAIT P0, [R0+URZ], R3 ;  /* 0x00000003000075a7 */ /* 0x0022a400080011ff */
[----:B--2---:R-:W-:Y:S05]  /*8b50*/  @!P0 NANOSLEEP.SYNCS 0x989680 ;  /* 0x009896800000895d */ /* 0x004fea0003900000 */
[----:B------:R-:W2:Y:S02]  /*8b60*/  @!P0 SYNCS.PHASECHK.TRANS64 P0, [R0+URZ], R3 ;  /* 0x00000003000085a7 */ /* 0x000ea400080010ff */
[----:B--2---:R-:W-:Y:S05]  /*8b70*/  @!P0 BRA `(.L_x_146) ;  /* 0xfffffffc00f08947 */ /* 0x004fea000383ffff */
[----:B------:R-:W-:Y:S05]  /*8b80*/  BRA `(.L_x_147) ;  /* 0xffffff9c00b87947 */ /* 0x000fea000383ffff */
.L_x_48:
[----:B-1----:R1:W2:Y:S02]  /*8b90*/  SYNCS.PHASECHK.TRANS64.TRYWAIT P0, [R2+URZ+0xf0], R4 ;  /* 0x0000f004020075a7 */ /* 0x0022a400080011ff */
[----:B--2---:R-:W-:Y:S05]  /*8ba0*/  @!P0 NANOSLEEP.SYNCS 0x989680 ;  /* 0x009896800000895d */ /* 0x004fea0003900000 */
[----:B------:R-:W2:Y:S02]  /*8bb0*/  @!P0 SYNCS.PHASECHK.TRANS64 P0, [R2+URZ+0xf0], R4 ;  /* 0x0000f004020085a7 */ /* 0x000ea400080010ff */
[----:B--2---:R-:W-:Y:S05]  /*8bc0*/  @!P0 BRA `(.L_x_48) ;  /* 0xfffffffc00f08947 */ /* 0x004fea000383ffff */
[----:B------:R-:W-:Y:S05]  /*8bd0*/  BRA `(.L_x_148) ;  /* 0xffffffa000147947 */ /* 0x000fea000383ffff */
.L_x_49:
[----:B------:R-:W-:-:S07]  /*8be0*/  MOV R2, UR4 ;  /* 0x0000000400027c02 */ /* 0x000fce0008000f00 */
.L_x_149:
[----:B-1----:R1:W2:Y:S02]  /*8bf0*/  SYNCS.PHASECHK.TRANS64.TRYWAIT P0, [R2+URZ+0xa0], R5 ;  /* 0x0000a005020075a7 */ /* 0x0022a400080011ff */
[----:B--2---:R-:W-:Y:S05]  /*8c00*/  @!P0 NANOSLEEP.SYNCS 0x989680 ;  /* 0x009896800000895d */ /* 0x004fea0003900000 */
[----:B------:R-:W2:Y:S02]  /*8c10*/  @!P0 SYNCS.PHASECHK.TRANS64 P0, [R2+URZ+0xa0], R5 ;  /* 0x0000a005020085a7 */ /* 0x000ea400080010ff */
[----:B--2---:R-:W-:Y:S05]  /*8c20*/  @!P0 BRA `(.L_x_149) ;  /* 0xfffffffc00f08947 */ /* 0x004fea000383ffff */
[----:B------:R-:W-:Y:S05]  /*8c30*/  BRA `(.L_x_150) ;  /* 0xffffffa000247947 */ /* 0x000fea000383ffff */
.L_x_50:
[----:B-1----:R1:W2:Y:S02]  /*8c40*/  SYNCS.PHASECHK.TRANS64.TRYWAIT P1, [R2+URZ+0x90], R4 ;  /* 0x00009004020075a7 */ /* 0x0022a400080211ff */
[----:B--2---:R-:W-:Y:S05]  /*8c50*/  @!P1 NANOSLEEP.SYNCS 0x989680 ;  /* 0x009896800000995d */ /* 0x004fea0003900000 */
[----:B------:R-:W2:Y:S02]  /*8c60*/  @!P1 SYNCS.PHASECHK.TRANS64 P1, [R2+URZ+0x90], R4 ;  /* 0x00009004020095a7 */ /* 0x000ea400080210ff */
[----:B--2---:R-:W-:Y:S05]  /*8c70*/  @!P1 BRA `(.L_x_50) ;  /* 0xfffffffc00f09947 */ /* 0x004fea000383ffff */
[----:B------:R-:W-:Y:S05]  /*8c80*/  BRA `(.L_x_151) ;  /* 0xffffffa000547947 */ /* 0x000fea000383ffff */
.L_x_53:
[----:B------:R-:W-:-:S07]  /*8c90*/  MOV R0, UR4 ;  /* 0x0000000400007c02 */ /* 0x000fce0008000f00 */
.L_x_152:
[----:B-1----:R1:W2:Y:S02]  /*8ca0*/  SYNCS.PHASECHK.TRANS64.TRYWAIT P0, [R0+URZ+0xa0], R2 ;  /* 0x0000a002000075a7 */ /* 0x0022a400080011ff */
[----:B--2---:R-:W-:Y:S05]  /*8cb0*/  @!P0 NANOSLEEP.SYNCS 0x989680 ;  /* 0x009896800000895d */ /* 0x004fea0003900000 */
[----:B------:R-:W2:Y:S02]  /*8cc0*/  @!P0 SYNCS.PHASECHK.TRANS64 P0, [R0+URZ+0xa0], R2 ;  /* 0x0000a002000085a7 */ /* 0x000ea400080010ff */
[----:B--2---:R-:W-:Y:S05]  /*8cd0*/  @!P0 BRA `(.L_x_152) ;  /* 0xfffffffc00f08947 */ /* 0x004fea000383ffff */
[----:B------:R-:W-:Y:S05]  /*8ce0*/  BRA `(.L_x_52) ;  /* 0xffffffa000a87947 */ /* 0x000fea000383ffff */
.L_x_60:
[----:B-1----:R1:W2:Y:S02]  /*8cf0*/  SYNCS.PHASECHK.TRANS64.TRYWAIT P1, [R0+URZ+0x90], R2 ;  /* 0x00009002000075a7 */ /* 0x0022a400080211ff */
[----:B--2---:R-:W-:Y:S05]  /*8d00*/  @!P1 NANOSLEEP.SYNCS 0x989680 ;  /* 0x009896800000995d */ /* 0x004fea0003900000 */
[----:B------:R-:W2:Y:S02]  /*8d10*/  @!P1 SYNCS.PHASECHK.TRANS64 P1, [R0+URZ+0x90], R2 ;  /* 0x00009002000095a7 */ /* 0x000ea400080210ff */
[----:B--2---:R-:W-:Y:S05]  /*8d20*/  @!P1 BRA `(.L_x_60) ;  /* 0xfffffffc00f09947 */ /* 0x004fea000383ffff */
[----:B------:R-:W-:Y:S05]  /*8d30*/  BRA `(.L_x_153) ;  /* 0xffffffa8003c7947 */ /* 0x000fea000383ffff */
.L_x_61:
[----:B------:R-:W-:-:S07]  /*8d40*/  MOV R2, UR46 ;  /* 0x0000002e00027c02 */ /* 0x000fce0008000f00 */
.L_x_154:
[----:B-1----:R1:W2:Y:S02]  /*8d50*/  SYNCS.PHASECHK.TRANS64.TRYWAIT P0, [R2+URZ+0xd0], R0 ;  /* 0x0000d000020075a7 */ /* 0x0022a400080011ff */
[----:B--2---:R-:W-:Y:S05]  /*8d60*/  @!P0 NANOSLEEP.SYNCS 0x989680 ;  /* 0x009896800000895d */ /* 0x004fea0003900000 */
[----:B------:R-:W2:Y:S02]  /*8d70*/  @!P0 SYNCS.PHASECHK.TRANS64 P0, [R2+URZ+0xd0], R0 ;  /* 0x0000d000020085a7 */ /* 0x000ea400080010ff */
[----:B--2---:R-:W-:Y:S05]  /*8d80*/  @!P0 BRA `(.L_x_154) ;  /* 0xfffffffc00f08947 */ /* 0x004fea000383ffff */
[----:B------:R-:W-:Y:S05]  /*8d90*/  BRA `(.L_x_155) ;  /* 0xffffffa8008c7947 */ /* 0x000fea000383ffff */
.L_x_64:
[----:B------:R-:W-:Y:S07]  /*8da0*/  MOV R0, UR7 ;  /* 0x0000000700007c02 */ /* 0x000fee0008000f00 */
.L_x_156:
[----:B-1----:R1:W2:Y:S02]  /*8db0*/  SYNCS.PHASECHK.TRANS64.TRYWAIT P0, [R0+URZ], R2 ;  /* 0x00000002000075a7 */ /* 0x0022a400080011ff */
[----:B--2---:R-:W-:Y:S05]  /*8dc0*/  @!P0 NANOSLEEP.SYNCS 0x989680 ;  /* 0x009896800000895d */ /* 0x004fea0003900000 */
[----:B------:R-:W2:Y:S02]  /*8dd0*/  @!P0 SYNCS.PHASECHK.TRANS64 P0, [R0+URZ], R2 ;  /* 0x00000002000085a7 */ /* 0x000ea400080010ff */
[----:B--2---:R-:W-:Y:S05]  /*8de0*/  @!P0 BRA `(.L_x_156) ;  /* 0xfffffffc00f08947 */ /* 0x004fea000383ffff */
[----:B------:R-:W-:Y:S05]  /*8df0*/  BRA `(.L_x_63) ;  /* 0xffffffa800a87947 */ /* 0x000fea000383ffff */
.L_x_67:
[----:B------:R-:W-:-:S07]  /*8e00*/  MOV R0, UR4 ;  /* 0x0000000400007c02 */ /* 0x000fce0008000f00 */
.L_x_157:
[----:B--2---:R2:W4:Y:S02]  /*8e10*/  SYNCS.PHASECHK.TRANS64.TRYWAIT P0, [R0+URZ], R2 ;  /* 0x00000002000075a7 */ /* 0x00452400080011ff */
[----:B----4-:R-:W-:Y:S05]  /*8e20*/  @!P0 NANOSLEEP.SYNCS 0x989680 ;  /* 0x009896800000895d */ /* 0x010fea0003900000 */
[----:B------:R-:W4:Y:S02]  /*8e30*/  @!P0 SYNCS.PHASECHK.TRANS64 P0, [R0+URZ], R2 ;  /* 0x00000002000085a7 */ /* 0x000f2400080010ff */
[----:B----4-:R-:W-:Y:S05]  /*8e40*/  @!P0 BRA `(.L_x_157) ;  /* 0xfffffffc00f08947 */ /* 0x010fea000383ffff */
[----:B------:R-:W-:Y:S05]  /*8e50*/  BRA `(.L_x_158) ;  /* 0xffffffac00d47947 */ /* 0x000fea000383ffff */
.L_x_68:
[----:B------:R-:W-:-:S07]  /*8e60*/  MOV R0, UR5 ;  /* 0x0000000500007c02 */ /* 0x000fce0008000f00 */
.L_x_159:
[----:B-1----:R1:W2:Y:S02]  /*8e70*/  SYNCS.PHASECHK.TRANS64.TRYWAIT P0, [R0+URZ], R3 ;  /* 0x00000003000075a7 */ /* 0x0022a400080011ff */
[----:B--2---:R-:W-:Y:S05]  /*8e80*/  @!P0 NANOSLEEP.SYNCS 0x989680 ;  /* 0x009896800000895d */ /* 0x004fea0003900000 */
[----:B------:R-:W2:Y:S02]  /*8e90*/  @!P0 SYNCS.PHASECHK.TRANS64 P0, [R0+URZ], R3 ;  /* 0x00000003000085a7 */ /* 0x000ea400080010ff */
[----:B--2---:R-:W-:Y:S05]  /*8ea0*/  @!P0 BRA `(.L_x_159) ;  /* 0xfffffffc00f08947 */ /* 0x004fea000383ffff */
[----:B------:R-:W-:Y:S05]  /*8eb0*/  BRA `(.L_x_160) ;  /* 0xffffffac00e07947 */ /* 0x000fea000383ffff */
.L_x_69:
[----:B------:R-:W-:-:S07]  /*8ec0*/  MOV R0, UR5 ;  /* 0x0000000500007c02 */ /* 0x000fce0008000f00 */
.L_x_161:
[----:B-1----:R1:W2:Y:S02]  /*8ed0*/  SYNCS.PHASECHK.TRANS64.TRYWAIT P0, [R0+URZ], R3 ;  /* 0x00000003000075a7 */ /* 0x0022a400080011ff */
[----:B--2---:R-:W-:Y:S05]  /*8ee0*/  @!P0 NANOSLEEP.SYNCS 0x989680 ;  /* 0x009896800000895d */ /* 0x004fea0003900000 */
[----:B------:R-:W2:Y:S02]  /*8ef0*/  @!P0 SYNCS.PHASECHK.TRANS64 P0, [R0+URZ], R3 ;  /* 0x00000003000085a7 */ /* 0x000ea400080010ff */
[----:B--2---:R-:W-:Y:S05]  /*8f00*/  @!P0 BRA `(.L_x_161) ;  /* 0xfffffffc00f08947 */ /* 0x004fea000383ffff */
[----:B------:R-:W-:Y:S05]  /*8f10*/  BRA `(.L_x_162) ;  /* 0xffffffac00ec7947 */ /* 0x000fea000383ffff */
.L_x_70:
[----:B-1----:R-:W-:-:S07]  /*8f20*/  MOV R0, UR4 ;  /* 0x0000000400007c02 */ /* 0x002fce0008000f00 */
.L_x_163:
[----:B-1----:R1:W2:Y:S02]  /*8f30*/  SYNCS.PHASECHK.TRANS64.TRYWAIT P0, [R0+URZ], R2 ;  /* 0x00000002000075a7 */ /* 0x0022a400080011ff */
[----:B--2---:R-:W-:Y:S05]  /*8f40*/  @!P0 NANOSLEEP.SYNCS 0x989680 ;  /* 0x009896800000895d */ /* 0x004fea0003900000 */
[----:B------:R-:W2:Y:S02]  /*8f50*/  @!P0 SYNCS.PHASECHK.TRANS64 P0, [R0+URZ], R2 ;  /* 0x00000002000085a7 */ /* 0x000ea400080010ff */
[----:B--2---:R-:W-:Y:S05]  /*8f60*/  @!P0 BRA `(.L_x_163) ;  /* 0xfffffffc00f08947 */ /* 0x004fea000383ffff */
[----:B------:R-:W-:Y:S05]  /*8f70*/  BRA `(.L_x_164) ;  /* 0xffffffac00f87947 */ /* 0x000fea000383ffff */
.L_x_75:
[----:B--2---:R2:W3:Y:S02]  /*8f80*/  SYNCS.PHASECHK.TRANS64.TRYWAIT P0, [R12+URZ+0x90], R0 ;  /* 0x000090000c0075a7 */ /* 0x0044e400080011ff */
[----:B---3--:R-:W-:Y:S05]  /*8f90*/  @!P0 NANOSLEEP.SYNCS 0x989680 ;  /* 0x009896800000895d */ /* 0x008fea0003900000 */
[----:B------:R-:W3:Y:S02]  /*8fa0*/  @!P0 SYNCS.PHASECHK.TRANS64 P0, [R12+URZ+0x90], R0 ;  /* 0x000090000c0085a7 */ /* 0x000ee400080010ff */
[----:B---3--:R-:W-:Y:S05]  /*8fb0*/  @!P0 BRA `(.L_x_75) ;  /* 0xfffffffc00f08947 */ /* 0x008fea000383ffff */
[----:B------:R-:W-:Y:S05]  /*8fc0*/  BRA `(.L_x_165) ;  /* 0xffffffb400187947 */ /* 0x000fea000383ffff */
.L_x_78:
[----:B-1----:R-:W-:Y:S07]  /*8fd0*/  MOV R0, UR21 ;  /* 0x0000001500007c02 */ /* 0x002fee0008000f00 */
.L_x_166:
[----:B-1----:R1:W2:Y:S02]  /*8fe0*/  SYNCS.PHASECHK.TRANS64.TRYWAIT P2, [R0+URZ+0x88], R6 ;  /* 0x00008806000075a7 */ /* 0x0022a400080411ff */
[----:B--2---:R-:W-:Y:S05]  /*8ff0*/  @!P2 NANOSLEEP.SYNCS 0x989680 ;  /* 0x009896800000a95d */ /* 0x004fea0003900000 */
[----:B------:R-:W2:Y:S02]  /*9000*/  @!P2 SYNCS.PHASECHK.TRANS64 P2, [R0+URZ+0x88], R6 ;  /* 0x000088060000a5a7 */ /* 0x000ea400080410ff */
[----:B--2---:R-:W-:Y:S05]  /*9010*/  @!P2 BRA `(.L_x_166) ;  /* 0xfffffffc00f0a947 */ /* 0x004fea000383ffff */
[----:B------:R-:W-:Y:S05]  /*9020*/  BRA `(.L_x_77) ;  /* 0xffffffb800807947 */ /* 0x000fea000383ffff */
.L_x_81:
[----:B------:R-:W-:Y:S07]  /*9030*/  MOV R0, UR21 ;  /* 0x0000001500007c02 */ /* 0x000fee0008000f00 */
.L_x_167:
[----:B-1----:R1:W2:Y:S02]  /*9040*/  SYNCS.PHASECHK.TRANS64.TRYWAIT P0, [R0+URZ+0x60], R9 ;  /* 0x00006009000075a7 */ /* 0x0022a400080011ff */
[----:B--2---:R-:W-:Y:S05]  /*9050*/  @!P0 NANOSLEEP.SYNCS 0x989680 ;  /* 0x009896800000895d */ /* 0x004fea0003900000 */
[----:B------:R-:W2:Y:S02]  /*9060*/  @!P0 SYNCS.PHASECHK.TRANS64 P0, [R0+URZ+0x60], R9 ;  /* 0x00006009000085a7 */ /* 0x000ea400080010ff */
[----:B--2---:R-:W-:Y:S05]  /*9070*/  @!P0 BRA `(.L_x_167) ;  /* 0xfffffffc00f08947 */ /* 0x004fea000383ffff */
[----:B------:R-:W-:Y:S05]  /*9080*/  BRA `(.L_x_168) ;  /* 0xffffffb800dc7947 */ /* 0x000fea000383ffff */
.L_x_82:
[----:B------:R-:W-:Y:S07]  /*9090*/  MOV R0, UR21 ;  /* 0x0000001500007c02 */ /* 0x000fee0008000f00 */
.L_x_169:
[----:B-1----:R1:W2:Y:S02]  /*90a0*/  SYNCS.PHASECHK.TRANS64.TRYWAIT P0, [R0+URZ+0x68], R9 ;  /* 0x00006809000075a7 */ /* 0x0022a400080011ff */
[----:B--2---:R-:W-:Y:S05]  /*90b0*/  @!P0 NANOSLEEP.SYNCS 0x989680 ;  /* 0x009896800000895d */ /* 0x004fea0003900000 */
[----:B------:R-:W2:Y:S02]  /*90c0*/  @!P0 SYNCS.PHASECHK.TRANS64 P0, [R0+URZ+0x68], R9 ;  /* 0x00006809000085a7 */ /* 0x000ea400080010ff */
[----:B--2---:R-:W-:Y:S05]  /*90d0*/  @!P0 BRA `(.L_x_169) ;  /* 0xfffffffc00f08947 */ /* 0x004fea000383ffff */
[----:B------:R-:W-:Y:S05]  /*90e0*/  BRA `(.L_x_170) ;  /* 0xffffffbc00187947 */ /* 0x000fea000383ffff */
.L_x_83:
[----:B------:R-:W-:Y:S07]  /*90f0*/  MOV R0, UR21 ;  /* 0x0000001500007c02 */ /* 0x000fee0008000f00 */
.L_x_171:
[----:B-1----:R1:W2:Y:S02]  /*9100*/  SYNCS.PHASECHK.TRANS64.TRYWAIT P0, [R0+URZ+0x70], R9 ;  /* 0x00007009000075a7 */ /* 0x0022a400080011ff */
[----:B--2---:R-:W-:Y:S05]  /*9110*/  @!P0 NANOSLEEP.SYNCS 0x989680 ;  /* 0x009896800000895d */ /* 0x004fea0003900000 */
[----:B------:R-:W2:Y:S02]  /*9120*/  @!P0 SYNCS.PHASECHK.TRANS64 P0, [R0+URZ+0x70], R9 ;  /* 0x00007009000085a7 */ /* 0x000ea400080010ff */
[----:B--2---:R-:W-:Y:S05]  /*9130*/  @!P0 BRA `(.L_x_171) ;  /* 0xfffffffc00f08947 */ /* 0x004fea000383ffff */
[----:B------:R-:W-:Y:S05]  /*9140*/  BRA `(.L_x_172) ;  /* 0xffffffbc00607947 */ /* 0x000fea000383ffff */
.L_x_84:
[----:B------:R-:W-:Y:S07]  /*9150*/  MOV R0, UR21 ;  /* 0x0000001500007c02 */ /* 0x000fee0008000f00 */
.L_x_173:
[----:B-1----:R1:W2:Y:S02]  /*9160*/  SYNCS.PHASECHK.TRANS64.TRYWAIT P0, [R0+URZ+0x78], R9 ;  /* 0x00007809000075a7 */ /* 0x0022a400080011ff */
[----:B--2---:R-:W-:Y:S05]  /*9170*/  @!P0 NANOSLEEP.SYNCS 0x989680 ;  /* 0x009896800000895d */ /* 0x004fea0003900000 */
[----:B------:R-:W2:Y:S02]  /*9180*/  @!P0 SYNCS.PHASECHK.TRANS64 P0, [R0+URZ+0x78], R9 ;  /* 0x00007809000085a7 */ /* 0x000ea400080010ff */
[----:B--2---:R-:W-:Y:S05]  /*9190*/  @!P0 BRA `(.L_x_173) ;  /* 0xfffffffc00f08947 */ /* 0x004fea000383ffff */
[----:B------:R-:W-:Y:S05]  /*91a0*/  BRA `(.L_x_174) ;  /* 0xffffffbc00a47947 */ /* 0x000fea000383ffff */
.L_x_86:
[----:B------:R-:W-:-:S07]  /*91b0*/  MOV R0, UR21 ;  /* 0x0000001500007c02 */ /* 0x000fce0008000f00 */
.L_x_175:
[----:B-1----:R1:W3:Y:S02]  /*91c0*/  SYNCS.PHASECHK.TRANS64.TRYWAIT P0, [R0+URZ+0x60], R2 ;  /* 0x00006002000075a7 */ /* 0x0022e400080011ff */
[----:B---3--:R-:W-:Y:S05]  /*91d0*/  @!P0 NANOSLEEP.SYNCS 0x989680 ;  /* 0x009896800000895d */ /* 0x008fea0003900000 */
[----:B------:R-:W3:Y:S02]  /*91e0*/  @!P0 SYNCS.PHASECHK.TRANS64 P0, [R0+URZ+0x60], R2 ;  /* 0x00006002000085a7 */ /* 0x000ee400080010ff */
[----:B---3--:R-:W-:Y:S05]  /*91f0*/  @!P0 BRA `(.L_x_175) ;  /* 0xfffffffc00f08947 */ /* 0x008fea000383ffff */
[----:B------:R-:W-:Y:S05]  /*9200*/  BRA `(.L_x_176) ;  /* 0xffffffc000187947 */ /* 0x000fea000383ffff */
.L_x_87:
[----:B-1----:R-:W-:-:S07]  /*9210*/  MOV R0, UR21 ;  /* 0x0000001500007c02 */ /* 0x002fce0008000f00 */
.L_x_177:
[----:B-1----:R1:W3:Y:S02]  /*9220*/  SYNCS.PHASECHK.TRANS64.TRYWAIT P0, [R0+URZ+0x68], R2 ;  /* 0x00006802000075a7 */ /* 0x0022e400080011ff */
[----:B---3--:R-:W-:Y:S05]  /*9230*/  @!P0 NANOSLEEP.SYNCS 0x989680 ;  /* 0x009896800000895d */ /* 0x008fea0003900000 */
[----:B------:R-:W3:Y:S02]  /*9240*/  @!P0 SYNCS.PHASECHK.TRANS64 P0, [R0+URZ+0x68], R2 ;  /* 0x00006802000085a7 */ /* 0x000ee400080010ff */
[----:B---3--:R-:W-:Y:S05]  /*9250*/  @!P0 BRA `(.L_x_177) ;  /* 0xfffffffc00f08947 */ /* 0x008fea000383ffff */
[----:B------:R-:W-:Y:S05]  /*9260*/  BRA `(.L_x_178) ;  /* 0xffffffc000087947 */ /* 0x000fea000383ffff */
.L_x_88:
[----:B-1----:R-:W-:-:S07]  /*9270*/  MOV R0, UR21 ;  /* 0x0000001500007c02 */ /* 0x002fce0008000f00 */
.L_x_179:
[----:B-1----:R1:W3:Y:S02]  /*9280*/  SYNCS.PHASECHK.TRANS64.TRYWAIT P0, [R0+URZ+0x70], R2 ;  /* 0x00007002000075a7 */ /* 0x0022e400080011ff */
[----:B---3--:R-:W-:Y:S05]  /*9290*/  @!P0 NANOSLEEP.SYNCS 0x989680 ;  /* 0x009896800000895d */ /* 0x008fea0003900000 */
[----:B------:R-:W3:Y:S02]  /*92a0*/  @!P0 SYNCS.PHASECHK.TRANS64 P0, [R0+URZ+0x70], R2 ;  /* 0x00007002000085a7 */ /* 0x000ee400080010ff */
[----:B---3--:R-:W-:Y:S05]  /*92b0*/  @!P0 BRA `(.L_x_179) ;  /* 0xfffffffc00f08947 */ /* 0x008fea000383ffff */
[----:B------:R-:W-:Y:S05]  /*92c0*/  BRA `(.L_x_180) ;  /* 0xffffffbc00f87947 */ /* 0x000fea000383ffff */
.L_x_90:
[----:B-1----:R1:W2:Y:S02]  /*92d0*/  SYNCS.PHASECHK.TRANS64.TRYWAIT P0, [R3+URZ+0x90], R0 ;  /* 0x00009000030075a7 */ /* 0x0022a400080011ff */
[----:B--2---:R-:W-:Y:S05]  /*92e0*/  @!P0 NANOSLEEP.SYNCS 0x989680 ;  /* 0x009896800000895d */ /* 0x004fea0003900000 */
[----:B------:R-:W2:Y:S02]  /*92f0*/  @!P0 SYNCS.PHASECHK.TRANS64 P0, [R3+URZ+0x90], R0 ;  /* 0x00009000030085a7 */ /* 0x000ea400080010ff */
[----:B--2---:R-:W-:Y:S05]  /*9300*/  @!P0 BRA `(.L_x_90) ;  /* 0xfffffffc00f08947 */ /* 0x004fea000383ffff */
[----:B------:R-:W-:Y:S05]  /*9310*/  BRA `(.L_x_181) ;  /* 0xffffffc000c87947 */ /* 0x000fea000383ffff */
.L_x_101:
[----:B-1----:R-:W-:Y:S04]  /*9320*/  MOV R0, UR44 ;  /* 0x0000002c00007c02 */ /* 0x002fe80008000f00 */
[----:B------:R1:W2:Y:S03]  /*9330*/  SYNCS.PHASECHK.TRANS64.TRYWAIT P1, [R0+URZ+0x40], R3 ;  /* 0x00004003000075a7 */ /* 0x0002a600080211ff */
[----:B--2---:R-:W-:Y:S05]  /*9340*/  @!P1 NANOSLEEP.SYNCS 0x989680 ;  /* 0x009896800000995d */ /* 0x004fea0003900000 */
[----:B------:R-:W2:Y:S02]  /*9350*/  @!P1 SYNCS.PHASECHK.TRANS64 P1, [R0+URZ+0x40], R3 ;  /* 0x00004003000095a7 */ /* 0x000ea400080210ff */
[----:B--2---:R-:W-:Y:S05]  /*9360*/  @!P1 BRA `(.L_x_101) ;  /* 0xfffffffc00ec9947 */ /* 0x004fea000383ffff */
[----:B------:R-:W-:Y:S05]  /*9370*/  BRA `(.L_x_100) ;  /* 0xffffffd000387947 */ /* 0x000fea000383ffff */
.L_x_103:
[----:B-1----:R1:W3:Y:S02]  /*9380*/  SYNCS.PHASECHK.TRANS64.TRYWAIT P0, [R26+URZ+0xb0], R2 ;  /* 0x0000b0021a0075a7 */ /* 0x0022e400080011ff */
[----:B---3--:R-:W-:Y:S05]  /*9390*/  @!P0 NANOSLEEP.SYNCS 0x989680 ;  /* 0x009896800000895d */ /* 0x008fea0003900000 */
[----:B------:R-:W3:Y:S02]  /*93a0*/  @!P0 SYNCS.PHASECHK.TRANS64 P0, [R26+URZ+0xb0], R2 ;  /* 0x0000b0021a0085a7 */ /* 0x000ee400080010ff */
[----:B---3--:R-:W-:Y:S05]  /*93b0*/  @!P0 BRA `(.L_x_103) ;  /* 0xfffffffc00f08947 */ /* 0x008fea000383ffff */
[----:B------:R-:W-:Y:S05]  /*93c0*/  BRA `(.L_x_102) ;  /* 0xffffffd0005c7947 */ /* 0x000fea000383ffff */
.L_x_112:
[----:B---3--:R3:W4:Y:S02]  /*93d0*/  SYNCS.PHASECHK.TRANS64.TRYWAIT P0, [R2+URZ+0x40], R0 ;  /* 0x00004000020075a7 */ /* 0x00872400080011ff */
[----:B----4-:R-:W-:Y:S05]  /*93e0*/  @!P0 NANOSLEEP.SYNCS 0x989680 ;  /* 0x009896800000895d */ /* 0x010fea0003900000 */
[----:B------:R-:W4:Y:S02]  /*93f0*/  @!P0 SYNCS.PHASECHK.TRANS64 P0, [R2+URZ+0x40], R0 ;  /* 0x00004000020085a7 */ /* 0x000f2400080010ff */
[----:B----4-:R-:W-:Y:S05]  /*9400*/  @!P0 BRA `(.L_x_112) ;  /* 0xfffffffc00f08947 */ /* 0x010fea000383ffff */
[----:B------:R-:W-:Y:S05]  /*9410*/  BRA `(.L_x_111) ;  /* 0xffffffd800487947 */ /* 0x000fea000383ffff */
.L_x_120:
[----:B---3--:R3:W4:Y:S02]  /*9420*/  SYNCS.PHASECHK.TRANS64.TRYWAIT P0, [R2+URZ+0x40], R4 ;  /* 0x00004004020075a7 */ /* 0x00872400080011ff */
[----:B----4-:R-:W-:Y:S05]  /*9430*/  @!P0 NANOSLEEP.SYNCS 0x989680 ;  /* 0x009896800000895d */ /* 0x010fea0003900000 */
[----:B------:R-:W4:Y:S02]  /*9440*/  @!P0 SYNCS.PHASECHK.TRANS64 P0, [R2+URZ+0x40], R4 ;  /* 0x00004004020085a7 */ /* 0x000f2400080010ff */
[----:B----4-:R-:W-:Y:S05]  /*9450*/  @!P0 BRA `(.L_x_120) ;  /* 0xfffffffc00f08947 */ /* 0x010fea000383ffff */
[----:B------:R-:W-:Y:S05]  /*9460*/  BRA `(.L_x_119) ;  /* 0xffffffe000587947 */ /* 0x000fea000383ffff */
.L_x_128:
[----:B---3--:R3:W4:Y:S02]  /*9470*/  SYNCS.PHASECHK.TRANS64.TRYWAIT P0, [R3+URZ+0x40], R0 ;  /* 0x00004000030075a7 */ /* 0x00872400080011ff */
[----:B----4-:R-:W-:Y:S05]  /*9480*/  @!P0 NANOSLEEP.SYNCS 0x989680 ;  /* 0x009896800000895d */ /* 0x010fea0003900000 */
[----:B------:R-:W4:Y:S02]  /*9490*/  @!P0 SYNCS.PHASECHK.TRANS64 P0, [R3+URZ+0x40], R0 ;  /* 0x00004000030085a7 */ /* 0x000f2400080010ff */
[----:B----4-:R-:W-:Y:S05]  /*94a0*/  @!P0 BRA `(.L_x_128) ;  /* 0xfffffffc00f08947 */ /* 0x010fea000383ffff */
[----:B------:R-:W-:Y:S05]  /*94b0*/  BRA `(.L_x_127) ;  /* 0xffffffe800687947 */ /* 0x000fea000383ffff */
        .weak           $__internal_0_$__cuda_sm10x_tcgen05_guardrail_trap_col_being_dealloced_not_returned_by_alloc
        .type           $__internal_0_$__cuda_sm10x_tcgen05_guardrail_trap_col_being_dealloced_not_returned_by_alloc,@function
        .size           $__internal_0_$__cuda_sm10x_tcgen05_guardrail_trap_col_being_dealloced_not_returned_by_alloc,($__internal_1_$__cuda_sm10x_tcgen05_guardrail_trap_phase_invalid_during_alloc - $__internal_0_$__cuda_sm10x_tcgen05_guardrail_trap_col_being_dealloced_not_returned_by_alloc)
$__internal_0_$__cuda_sm10x_tcgen05_guardrail_trap_col_being_dealloced_not_returned_by_alloc:
[----:B------:R-:W-:Y:S05]  /*94c0*/  BPT.TRAP 0x1 ;  /* 0x000000040000795c */ /* 0x000fea0000300000 */
[----:B------:R-:W-:-:S04]  /*94d0*/  HFMA2 R3, -RZ, RZ, 0, 0 ;  /* 0x00000000ff037431 */ /* 0x000fc800000001ff */
[----:B------:R-:W-:Y:S05]  /*94e0*/  RET.REL.NODEC R2 `(_ZN7cutlass13device_kernelINS_4gemm6kernel13GemmUniversalIN4cute5tupleIJiiiiEEENS1_10collective13CollectiveMmaINS1_35MainloopSm100TmaUmmaWarpSpecializedILi4ELi2ELi4ENS5_IJNS4_1CILi1EEENSA_ILi4EEESB_EEEEENS5_IJNSA_ILi64EEENSA_ILi128EEESG_EEENS_6half_tENS5_IJlSB_lEEESI_SJ_NS4_8TiledMMAINS4_8MMA_AtomIJNS4_20SM100_MMA_F16BF16_SSISI_SI_fLi64ELi128ELNS4_4UMMA5MajorE0ELSO_0ELNSN_7ScaleInE0ELSP_0EEEEEENS4_6LayoutINS5_IJSB_SB_SB_EEENS5_IJNSA_ILi0EEESU_SU_EEEEENS5_IJNS4_10UnderscoreESX_SX_EEEEENS4_23SM90_TMA_LOAD_MULTICASTENS4_14ComposedLayoutINS4_7SwizzleILi3ELi4ELi3EEENS4_18smem_ptr_flag_bitsILi16EEENSS_INS5_IJNSA_ILi8EEESF_EEENS5_IJSF_SB_EEEEEEEvNS4_8identityENS4_13SM90_TMA_LOADES1A_vS1B_EENS_8epilogue10collective18CollectiveEpilogueINS1E_23Sm100TmaWarpSpecializedILi4ELi2ELi16ELb1ELb0EEEJSH_NS5_IJNSS_ISF_SB_EENSS_INSA_ILi32EEESB_EEEEESI_SJ_SI_SJ_NS1E_6fusion15FusionCallbacksIS1I_NS1N_17LinearCombinationISI_fSI_fLNS_15FloatRoundStyleE2EEESH_S1M_JEEENS4_5SM1004TMEM4LOAD26SM100_TMEM_LOAD_16dp256b4xES1C_NS11_INS12_ILi2ELi4ELi3EEES15_NSS_INS5_IJS16_S1K_EEENS5_IJS1K_SB_EEEEEEENS4_17SM75_U32x4_LDSM_NENS4_14SM90_TMA_STOREES21_NS4_17SM90_U32x4_STSM_NENS4_39AutoVectorizingCopyWithAssumedAlignmentILi128EEEEEEvvEEEEvNT_6ParamsE) ;  /* 0xffffff6802c47950 */ /* 0x000fea0003c3ffff */
        .weak           $__internal_1_$__cuda_sm10x_tcgen05_guardrail_trap_phase_invalid_during_alloc
        .type           $__internal_1_$__cuda_sm10x_tcgen05_guardrail_trap_phase_invalid_during_alloc,@function
        .size           $__internal_1_$__cuda_sm10x_tcgen05_guardrail_trap_phase_invalid_during_alloc,($__internal_2_$__cuda_sm10x_tcgen05_guardrail_trap_unallocated_columns_being_dealloced - $__internal_1_$__cuda_sm10x_tcgen05_guardrail_trap_phase_invalid_during_alloc)
$__internal_1_$__cuda_sm10x_tcgen05_guardrail_trap_phase_invalid_during_alloc:
[----:B------:R-:W-:Y:S05]  /*94f0*/  BPT.TRAP 0x1 ;  /* 0x000000040000795c */ /* 0x000fea0000300000 */
[----:B------:R-:W-:-:S04]  /*9500*/  MOV R5, 0x0 ;  /* 0x0000000000057802 */ /* 0x000fc80000000f00 */
[----:B------:R-:W-:Y:S05]  /*9510*/  RET.REL.NODEC R4 `(_ZN7cutlass13device_kernelINS_4gemm6kernel13GemmUniversalIN4cute5tupleIJiiiiEEENS1_10collective13CollectiveMmaINS1_35MainloopSm100TmaUmmaWarpSpecializedILi4ELi2ELi4ENS5_IJNS4_1CILi1EEENSA_ILi4EEESB_EEEEENS5_IJNSA_ILi64EEENSA_ILi128EEESG_EEENS_6half_tENS5_IJlSB_lEEESI_SJ_NS4_8TiledMMAINS4_8MMA_AtomIJNS4_20SM100_MMA_F16BF16_SSISI_SI_fLi64ELi128ELNS4_4UMMA5MajorE0ELSO_0ELNSN_7ScaleInE0ELSP_0EEEEEENS4_6LayoutINS5_IJSB_SB_SB_EEENS5_IJNSA_ILi0EEESU_SU_EEEEENS5_IJNS4_10UnderscoreESX_SX_EEEEENS4_23SM90_TMA_LOAD_MULTICASTENS4_14ComposedLayoutINS4_7SwizzleILi3ELi4ELi3EEENS4_18smem_ptr_flag_bitsILi16EEENSS_INS5_IJNSA_ILi8EEESF_EEENS5_IJSF_SB_EEEEEEEvNS4_8identityENS4_13SM90_TMA_LOADES1A_vS1B_EENS_8epilogue10collective18CollectiveEpilogueINS1E_23Sm100TmaWarpSpecializedILi4ELi2ELi16ELb1ELb0EEEJSH_NS5_IJNSS_ISF_SB_EENSS_INSA_ILi32EEESB_EEEEESI_SJ_SI_SJ_NS1E_6fusion15FusionCallbacksIS1I_NS1N_17LinearCombinationISI_fSI_fLNS_15FloatRoundStyleE2EEESH_S1M_JEEENS4_5SM1004TMEM4LOAD26SM100_TMEM_LOAD_16dp256b4xES1C_NS11_INS12_ILi2ELi4ELi3EEES15_NSS_INS5_IJS16_S1K_EEENS5_IJS1K_SB_EEEEEEENS4_17SM75_U32x4_LDSM_NENS4_14SM90_TMA_STOREES21_NS4_17SM90_U32x4_STSM_NENS4_39AutoVectorizingCopyWithAssumedAlignmentILi128EEEEEEvvEEEEvNT_6ParamsE) ;  /* 0xffffff6804b87950 */ /* 0x000fea0003c3ffff */
        .weak           $__internal_2_$__cuda_sm10x_tcgen05_guardrail_trap_unallocated_columns_being_dealloced
        .type           $__internal_2_$__cuda_sm10x_tcgen05_guardrail_trap_unallocated_columns_being_dealloced,@function
        .size           $__internal_2_$__cuda_sm10x_tcgen05_guardrail_trap_unallocated_columns_being_dealloced,(.L_x_183 - $__internal_2_$__cuda_sm10x_tcgen05_guardrail_trap_unallocated_columns_being_dealloced)
$__internal_2_$__cuda_sm10x_tcgen05_guardrail_trap_unallocated_columns_being_dealloced:
[----:B------:R-:W-:Y:S05]  /*9520*/  BPT.TRAP 0x1 ;  /* 0x000000040000795c */ /* 0x000fea0000300000 */
[----:B------:R-:W-:-:S04]  /*9530*/  HFMA2 R3, -RZ, RZ, 0, 0 ;  /* 0x00000000ff037431 */ /* 0x000fc800000001ff */
[----:B------:R-:W-:Y:S05]  /*9540*/  RET.REL.NODEC R2 `(_ZN7cutlass13device_kernelINS_4gemm6kernel13GemmUniversalIN4cute5tupleIJiiiiEEENS1_10collective13CollectiveMmaINS1_35MainloopSm100TmaUmmaWarpSpecializedILi4ELi2ELi4ENS5_IJNS4_1CILi1EEENSA_ILi4EEESB_EEEEENS5_IJNSA_ILi64EEENSA_ILi128EEESG_EEENS_6half_tENS5_IJlSB_lEEESI_SJ_NS4_8TiledMMAINS4_8MMA_AtomIJNS4_20SM100_MMA_F16BF16_SSISI_SI_fLi64ELi128ELNS4_4UMMA5MajorE0ELSO_0ELNSN_7ScaleInE0ELSP_0EEEEEENS4_6LayoutINS5_IJSB_SB_SB_EEENS5_IJNSA_ILi0EEESU_SU_EEEEENS5_IJNS4_10UnderscoreESX_SX_EEEEENS4_23SM90_TMA_LOAD_MULTICASTENS4_14ComposedLayoutINS4_7SwizzleILi3ELi4ELi3EEENS4_18smem_ptr_flag_bitsILi16EEENSS_INS5_IJNSA_ILi8EEESF_EEENS5_IJSF_SB_EEEEEEEvNS4_8identityENS4_13SM90_TMA_LOADES1A_vS1B_EENS_8epilogue10collective18CollectiveEpilogueINS1E_23Sm100TmaWarpSpecializedILi4ELi2ELi16ELb1ELb0EEEJSH_NS5_IJNSS_ISF_SB_EENSS_INSA_ILi32EEESB_EEEEESI_SJ_SI_SJ_NS1E_6fusion15FusionCallbacksIS1I_NS1N_17LinearCombinationISI_fSI_fLNS_15FloatRoundStyleE2EEESH_S1M_JEEENS4_5SM1004TMEM4LOAD26SM100_TMEM_LOAD_16dp256b4xES1C_NS11_INS12_ILi2ELi4ELi3EEES15_NSS_INS5_IJS16_S1K_EEENS5_IJS1K_SB_EEEEEEENS4_17SM75_U32x4_LDSM_NENS4_14SM90_TMA_STOREES21_NS4_17SM90_U32x4_STSM_NENS4_39AutoVectorizingCopyWithAssumedAlignmentILi128EEEEEEvvEEEEvNT_6ParamsE) ;  /* 0xffffff6802ac7950 */ /* 0x000fea0003c3ffff */
.L_x_182:
[----:B------:R-:W-:-:S00]  /*9550*/  BRA `(.L_x_182) ;  /* 0xfffffffc00fc7947 */ /* 0x000fc0000383ffff */
[----:B------:R-:W-:-:S00]  /*9560*/  NOP ;  /* 0x0000000000007918 */ /* 0x000fc00000000000 */
        /* <DEDUP_REMOVED lines=9> */
.L_x_183:


//--------------------- .nv.global.init           --------------------------
	.section	.nv.global.init,"aw",@progbits
.nv.global.init:
	.type		$str$27,@object
	.size		$str$27,($str$28 - $str$27)
$str$27:
        /*0000*/ 	.byte	0x28, 0x61, 0x64, 0x64, 0x72, 0x65, 0x73, 0x73, 0x20, 0x26, 0x20, 0x6d, 0x61, 0x73, 0x6b, 0x29
        /*0010*/ 	.byte	0x20, 0x3d, 0x3d, 0x20, 0x30, 0x00
	.type		$str$28,@object
	.size		$str$28,($str$26 - $str$28)
$str$28:
        /*0016*/ 	.byte	0x2f, 0x74, 0x6d, 0x70, 0x2f, 0x63, 0x75, 0x74, 0x6c, 0x61, 0x73, 0x73, 0x5f, 0x73, 0x77, 0x65
        /*0026*/ 	.byte	0x65, 0x70, 0x5f, 0x73, 0x72, 0x63, 0x2f, 0x69, 0x6e, 0x63, 0x6c, 0x75, 0x64, 0x65, 0x2f, 0x63
        /*0036*/ 	.byte	0x75, 0x74, 0x65, 0x2f, 0x70, 0x6f, 0x69, 0x6e, 0x74, 0x65, 0x72, 0x5f, 0x66, 0x6c, 0x61, 0x67
        /*0046*/ 	.byte	0x67, 0x65, 0x64, 0x2e, 0x68, 0x70, 0x70, 0x00
	.type		$str$26,@object
	.size		$str$26,($str$25 - $str$26)
$str$26:
        /*004e*/ 	.byte	0x2f, 0x74, 0x6d, 0x70, 0x2f, 0x63, 0x75, 0x74, 0x6c, 0x61, 0x73, 0x73, 0x5f, 0x73, 0x77, 0x65
        /*005e*/ 	.byte	0x65, 0x70, 0x5f, 0x73, 0x72, 0x63, 0x2f, 0x69, 0x6e, 0x63, 0x6c, 0x75, 0x64, 0x65, 0x2f, 0x63
        /*006e*/ 	.byte	0x75, 0x74, 0x65, 0x2f, 0x61, 0x74, 0x6f, 0x6d, 0x2f, 0x63, 0x6f, 0x70, 0x79, 0x5f, 0x74, 0x72
        /*007e*/ 	.byte	0x61, 0x69, 0x74, 0x73, 0x5f, 0x73, 0x6d, 0x31, 0x30, 0x30, 0x2e, 0x68, 0x70, 0x70, 0x00
	.type		$str$25,@object
	.size		$str$25,(__unnamed_1 - $str$25)
$str$25:
        /*008d*/ 	.byte	0x28, 0x28, 0x75, 0x69, 0x6e, 0x74, 0x33, 0x32, 0x5f, 0x74, 0x28, 0x74, 0x68, 0x72, 0x65, 0x61
        /*009d*/ 	.byte	0x64, 0x49, 0x64, 0x78, 0x2e, 0x78, 0x29, 0x20, 0x2f, 0x20, 0x33, 0x32, 0x29, 0x20, 0x25, 0x20
        /*00ad*/ 	.byte	0x34, 0x29, 0x20, 0x3d, 0x3d, 0x20, 0x28, 0x28, 0x28, 0x74, 0x6d, 0x65, 0x6d, 0x5f, 0x61, 0x64
        /*00bd*/ 	.byte	0x64, 0x72, 0x20, 0x3e, 0x3e, 0x20, 0x31, 0x36, 0x29, 0x20, 0x2f, 0x20, 0x33, 0x32, 0x29, 0x20
        /*00cd*/ 	.byte	0x25, 0x20, 0x34, 0x29, 0x00
	.type		__unnamed_1,@object
	.size		__unnamed_1,(__unnamed_2 - __unnamed_1)
__unnamed_1:
        /*00d2*/ 	.byte	0x61, 0x75, 0x74, 0x6f, 0x20, 0x63, 0x75, 0x74, 0x65, 0x3a, 0x3a, 0x61, 0x73, 0x5f, 0x70, 0x6f
        /* <DEDUP_REMOVED lines=24> */
        /*0262*/ 	.byte	0x3e, 0x3e, 0x3e, 0x5d, 0x00
	.type		__unnamed_2,@object
	.size		__unnamed_2,(.L_2 - __unnamed_2)
__unnamed_2:
        /* <DEDUP_REMOVED lines=46> */
.L_2:


//--------------------- .nv.shared._ZN7cutlass13device_kernelINS_4gemm6kernel13GemmUniversalIN4cute5tupleIJiiiiEEENS1_10collective13CollectiveMmaINS1_35MainloopSm100TmaUmmaWarpSpecializedILi4ELi2ELi4ENS5_IJNS4_1CILi1EEENSA_ILi4EEESB_EEEEENS5_IJNSA_ILi64EEENSA_ILi128EEESG_EEENS_6half_tENS5_IJlSB_lEEESI_SJ_NS4_8TiledMMAINS4_8MMA_AtomIJNS4_20SM100_MMA_F16BF16_SSISI_SI_fLi64ELi128ELNS4_4UMMA5MajorE0ELSO_0ELNSN_7ScaleInE0ELSP_0EEEEEENS4_6LayoutINS5_IJSB_SB_SB_EEENS5_IJNSA_ILi0EEESU_SU_EEEEENS5_IJNS4_10UnderscoreESX_SX_EEEEENS4_23SM90_TMA_LOAD_MULTICASTENS4_14ComposedLayoutINS4_7SwizzleILi3ELi4ELi3EEENS4_18smem_ptr_flag_bitsILi16EEENSS_INS5_IJNSA_ILi8EEESF_EEENS5_IJSF_SB_EEEEEEEvNS4_8identityENS4_13SM90_TMA_LOADES1A_vS1B_EENS_8epilogue10collective18CollectiveEpilogueINS1E_23Sm100TmaWarpSpecializedILi4ELi2ELi16ELb1ELb0EEEJSH_NS5_IJNSS_ISF_SB_EENSS_INSA_ILi32EEESB_EEEEESI_SJ_SI_SJ_NS1E_6fusion15FusionCallbacksIS1I_NS1N_17LinearCombinationISI_fSI_fLNS_15FloatRoundStyleE2EEESH_S1M_JEEENS4_5SM1004TMEM4LOAD26SM100_TMEM_LOAD_16dp256b4xES1C_NS11_INS12_ILi2ELi4ELi3EEES15_NSS_INS5_IJS16_S1K_EEENS5_IJS1K_SB_EEEEEEENS4_17SM75_U32x4_LDSM_NENS4_14SM90_TMA_STOREES21_NS4_17SM90_U32x4_STSM_NENS4_39AutoVectorizingCopyWithAssumedAlignmentILi128EEEEEEvvEEEEvNT_6ParamsE --------------------------
	.section	.nv.shared._ZN7cutlass13device_kernelINS_4gemm6kernel13GemmUniversalIN4cute5tupleIJiiiiEEENS1_10collective13CollectiveMmaINS1_35MainloopSm100TmaUmmaWarpSpecializedILi4ELi2ELi4ENS5_IJNS4_1CILi1EEENSA_ILi4EEESB_EEEEENS5_IJNSA_ILi64EEENSA_ILi128EEESG_EEENS_6half_tENS5_IJlSB_lEEESI_SJ_NS4_8TiledMMAINS4_8MMA_AtomIJNS4_20SM100_MMA_F16BF16_SSISI_SI_fLi64ELi128ELNS4_4UMMA5MajorE0ELSO_0ELNSN_7ScaleInE0ELSP_0EEEEEENS4_6LayoutINS5_IJSB_SB_SB_EEENS5_IJNSA_ILi0EEESU_SU_EEEEENS5_IJNS4_10UnderscoreESX_SX_EEEEENS4_23SM90_TMA_LOAD_MULTICASTENS4_14ComposedLayoutINS4_7SwizzleILi3ELi4ELi3EEENS4_18smem_ptr_flag_bitsILi16EEENSS_INS5_IJNSA_ILi8EEESF_EEENS5_IJSF_SB_EEEEEEEvNS4_8identityENS4_13SM90_TMA_LOADES1A_vS1B_EENS_8epilogue10collective18CollectiveEpilogueINS1E_23Sm100TmaWarpSpecializedILi4ELi2ELi16ELb1ELb0EEEJSH_NS5_IJNSS_ISF_SB_EENSS_INSA_ILi32EEESB_EEEEESI_SJ_SI_SJ_NS1E_6fusion15FusionCallbacksIS1I_NS1N_17LinearCombinationISI_fSI_fLNS_15FloatRoundStyleE2EEESH_S1M_JEEENS4_5SM1004TMEM4LOAD26SM100_TMEM_LOAD_16dp256b4xES1C_NS11_INS12_ILi2ELi4ELi3EEES15_NSS_INS5_IJS16_S1K_EEENS5_IJS1K_SB_EEEEEEENS4_17SM75_U32x4_LDSM_NENS4_14SM90_TMA_STOREES21_NS4_17SM90_U32x4_STSM_NENS4_39AutoVectorizingCopyWithAssumedAlignmentILi128EEEEEEvvEEEEvNT_6ParamsE,"aw",@nobits
	.sectionflags	@""
	.align	16
	.zero		1024


//--------------------- .nv.shared.reserved.0     --------------------------
	.section	.nv.shared.reserved.0,"aw",@nobits
	.weak		__nv_reservedSMEM_offset_0_alias
	.size		__nv_reservedSMEM_offset_0_alias, 0, 64
	.other		__nv_reservedSMEM_offset_0_alias,@"STO_CUDA_RESERVED_SHARED STV_DEFAULT"
__nv_reservedSMEM_offset_0_alias:
	.zero		0
.nv.shared.reserved.0:
	.zero		64
	.weak		__nv_reservedSMEM_tcgen05_partition
	.type		__nv_reservedSMEM_tcgen05_partition,@object
	.size		__nv_reservedSMEM_tcgen05_partition,(.L_0 - __nv_reservedSMEM_tcgen05_partition)
__nv_reservedSMEM_tcgen05_partition:
	.zero		32
.L_0:


//--------------------- .nv.global                --------------------------
	.section	.nv.global,"aw",@nobits
.nv.global:
	.type		_ZN40_INTERNAL_3751d9cd_4_k_cu_0eaf72ff_294524cute1_E,@object
	.size		_ZN40_INTERNAL_3751d9cd_4_k_cu_0eaf72ff_294524cute1_E,(_ZN40_INTERNAL_3751d9cd_4_k_cu_0eaf72ff_294524cuda3std3__45__cpo6cbeginE - _ZN40_INTERNAL_3751d9cd_4_k_cu_0eaf72ff_294524cute1_E)
_ZN40_INTERNAL_3751d9cd_4_k_cu_0eaf72ff_294524cute1_E:
	.zero		1
	.type		_ZN40_INTERNAL_3751d9cd_4_k_cu_0eaf72ff_294524cuda3std3__45__cpo6cbeginE,@object
	.size		_ZN40_INTERNAL_3751d9cd_4_k_cu_0eaf72ff_294524cuda3std3__45__cpo6cbeginE,(_ZN40_INTERNAL_3751d9cd_4_k_cu_0eaf72ff_294524cuda3std3__48in_placeE - _ZN40_INTERNAL_3751d9cd_4_k_cu_0eaf72ff_294524cuda3std3__45__cpo6cbeginE)
_ZN40_INTERNAL_3751d9cd_4_k_cu_0eaf72ff_294524cuda3std3__45__cpo6cbeginE:
	.zero		1
	.type		_ZN40_INTERNAL_3751d9cd_4_k_cu_0eaf72ff_294524cuda3std3__48in_placeE,@object
	.size		_ZN40_INTERNAL_3751d9cd_4_k_cu_0eaf72ff_294524cuda3std3__48in_placeE,(_ZN40_INTERNAL_3751d9cd_4_k_cu_0eaf72ff_294524cuda3std6ranges3__45__cpo9iter_moveE - _ZN40_INTERNAL_3751d9cd_4_k_cu_0eaf72ff_294524cuda3std3__48in_placeE)
_ZN40_INTERNAL_3751d9cd_4_k_cu_0eaf72ff_294524cuda3std3__48in_placeE:
	.zero		1
	.type		_ZN40_INTERNAL_3751d9cd_4_k_cu_0eaf72ff_294524cuda3std6ranges3__45__cpo9iter_moveE,@object
	.size		_ZN40_INTERNAL_3751d9cd_4_k_cu_0eaf72ff_294524cuda3std6ranges3__45__cpo9iter_moveE,(_ZN40_INTERNAL_3751d9cd_4_k_cu_0eaf72ff_294524cuda3std3__45__cpo5beginE - _ZN40_INTERNAL_3751d9cd_4_k_cu_0eaf72ff_294524cuda3std6ranges3__45__cpo9iter_moveE)
_ZN40_INTERNAL_3751d9cd_4_k_cu_0eaf72ff_294524cuda3std6ranges3__45__cpo9iter_moveE:
	.zero		1
	.type		_ZN40_INTERNAL_3751d9cd_4_k_cu_0eaf72ff_294524cuda3std3__45__cpo5beginE,@object
	.size		_ZN40_INTERNAL_3751d9cd_4_k_cu_0eaf72ff_294524cuda3std3__45__cpo5beginE,(_ZN40_INTERNAL_3751d9cd_4_k_cu_0eaf72ff_294524cuda3std3__442_GLOBAL__N__3751d9cd_4_k_cu_0eaf72ff_294526ignoreE - _ZN40_INTERNAL_3751d9cd_4_k_cu_0eaf72ff_294524cuda3std3__45__cpo5beginE)
_ZN40_INTERNAL_3751d9cd_4_k_cu_0eaf72ff_294524cuda3std3__45__cpo5beginE:
	.zero		1
	.type		_ZN40_INTERNAL_3751d9cd_4_k_cu_0eaf72ff_294524cuda3std3__442_GLOBAL__N__3751d9cd_4_k_cu_0eaf72ff_294526ignoreE,@object
	.size		_ZN40_INTERNAL_3751d9cd_4_k_cu_0eaf72ff_294524cuda3std3__442_GLOBAL__N__3751d9cd_4_k_cu_0eaf72ff_294526ignoreE,(_ZN40_INTERNAL_3751d9cd_4_k_cu_0eaf72ff_294524cute7productE - _ZN40_INTERNAL_3751d9cd_4_k_cu_0eaf72ff_294524cuda3std3__442_GLOBAL__N__3751d9cd_4_k_cu_0eaf72ff_294526ignoreE)
_ZN40_INTERNAL_3751d9cd_4_k_cu_0eaf72ff_294524cuda3std3__442_GLOBAL__N__3751d9cd_4_k_cu_0eaf72ff_294526ignoreE:
	.zero		1
	.type		_ZN40_INTERNAL_3751d9cd_4_k_cu_0eaf72ff_294524cute7productE,@object
	.size		_ZN40_INTERNAL_3751d9cd_4_k_cu_0eaf72ff_294524cute7productE,(_ZN40_INTERNAL_3751d9cd_4_k_cu_0eaf72ff_294524cuda3std3__45__cpo3endE - _ZN40_INTERNAL_3751d9cd_4_k_cu_0eaf72ff_294524cute7productE)
_ZN40_INTERNAL_3751d9cd_4_k_cu_0eaf72ff_294524cute7productE:
	.zero		1
	.type		_ZN40_INTERNAL_3751d9cd_4_k_cu_0eaf72ff_294524cuda3std3__45__cpo3endE,@object
	.size		_ZN40_INTERNAL_3751d9cd_4_k_cu_0eaf72ff_294524cuda3std3__45__cpo3endE,(_ZN40_INTERNAL_3751d9cd_4_k_cu_0eaf72ff_294524cuda3std3__419piecewise_constructE - _ZN40_INTERNAL_3751d9cd_4_k_cu_0eaf72ff_294524cuda3std3__45__cpo3endE)
_ZN40_INTERNAL_3751d9cd_4_k_cu_0eaf72ff_294524cuda3std3__45__cpo3endE:
	.zero		1
	.type		_ZN40_INTERNAL_3751d9cd_4_k_cu_0eaf72ff_294524cuda3std3__419piecewise_constructE,@object
	.size		_ZN40_INTERNAL_3751d9cd_4_k_cu_0eaf72ff_294524cuda3std3__419piecewise_constructE,(_ZN40_INTERNAL_3751d9cd_4_k_cu_0eaf72ff_294524cuda3std3__45__cpo4cendE - _ZN40_INTERNAL_3751d9cd_4_k_cu_0eaf72ff_294524cuda3std3__419piecewise_constructE)
_ZN40_INTERNAL_3751d9cd_4_k_cu_0eaf72ff_294524cuda3std3__419piecewise_constructE:
	.zero		1
	.type		_ZN40_INTERNAL_3751d9cd_4_k_cu_0eaf72ff_294524cuda3std3__45__cpo4cendE,@object
	.size		_ZN40_INTERNAL_3751d9cd_4_k_cu_0eaf72ff_294524cuda3std3__45__cpo4cendE,(_ZN40_INTERNAL_3751d9cd_4_k_cu_0eaf72ff_294524cuda3std6ranges3__45__cpo4swapE - _ZN40_INTERNAL_3751d9cd_4_k_cu_0eaf72ff_294524cuda3std3__45__cpo4cendE)
_ZN40_INTERNAL_3751d9cd_4_k_cu_0eaf72ff_294524cuda3std3__45__cpo4cendE:
	.zero		1
	.type		_ZN40_INTERNAL_3751d9cd_4_k_cu_0eaf72ff_294524cuda3std6ranges3__45__cpo4swapE,@object
	.size		_ZN40_INTERNAL_3751d9cd_4_k_cu_0eaf72ff_294524cuda3std6ranges3__45__cpo4swapE,(.L_10 - _ZN40_INTERNAL_3751d9cd_4_k_cu_0eaf72ff_294524cuda3std6ranges3__45__cpo4swapE)
_ZN40_INTERNAL_3751d9cd_4_k_cu_0eaf72ff_294524cuda3std6ranges3__45__cpo4swapE:
	.zero		1
.L_10:


//--------------------- .nv.constant0._ZN7cutlass13device_kernelINS_4gemm6kernel13GemmUniversalIN4cute5tupleIJiiiiEEENS1_10collective13CollectiveMmaINS1_35MainloopSm100TmaUmmaWarpSpecializedILi4ELi2ELi4ENS5_IJNS4_1CILi1EEENSA_ILi4EEESB_EEEEENS5_IJNSA_ILi64EEENSA_ILi128EEESG_EEENS_6half_tENS5_IJlSB_lEEESI_SJ_NS4_8TiledMMAINS4_8MMA_AtomIJNS4_20SM100_MMA_F16BF16_SSISI_SI_fLi64ELi128ELNS4_4UMMA5MajorE0ELSO_0ELNSN_7ScaleInE0ELSP_0EEEEEENS4_6LayoutINS5_IJSB_SB_SB_EEENS5_IJNSA_ILi0EEESU_SU_EEEEENS5_IJNS4_10UnderscoreESX_SX_EEEEENS4_23SM90_TMA_LOAD_MULTICASTENS4_14ComposedLayoutINS4_7SwizzleILi3ELi4ELi3EEENS4_18smem_ptr_flag_bitsILi16EEENSS_INS5_IJNSA_ILi8EEESF_EEENS5_IJSF_SB_EEEEEEEvNS4_8identityENS4_13SM90_TMA_LOADES1A_vS1B_EENS_8epilogue10collective18CollectiveEpilogueINS1E_23Sm100TmaWarpSpecializedILi4ELi2ELi16ELb1ELb0EEEJSH_NS5_IJNSS_ISF_SB_EENSS_INSA_ILi32EEESB_EEEEESI_SJ_SI_SJ_NS1E_6fusion15FusionCallbacksIS1I_NS1N_17LinearCombinationISI_fSI_fLNS_15FloatRoundStyleE2EEESH_S1M_JEEENS4_5SM1004TMEM4LOAD26SM100_TMEM_LOAD_16dp256b4xES1C_NS11_INS12_ILi2ELi4ELi3EEES15_NSS_INS5_IJS16_S1K_EEENS5_IJS1K_SB_EEEEEEENS4_17SM75_U32x4_LDSM_NENS4_14SM90_TMA_STOREES21_NS4_17SM90_U32x4_STSM_NENS4_39AutoVectorizingCopyWithAssumedAlignmentILi128EEEEEEvvEEEEvNT_6ParamsE --------------------------
	.section	.nv.constant0._ZN7cutlass13device_kernelINS_4gemm6kernel13GemmUniversalIN4cute5tupleIJiiiiEEENS1_10collective13CollectiveMmaINS1_35MainloopSm100TmaUmmaWarpSpecializedILi4ELi2ELi4ENS5_IJNS4_1CILi1EEENSA_ILi4EEESB_EEEEENS5_IJNSA_ILi64EEENSA_ILi128EEESG_EEENS_6half_tENS5_IJlSB_lEEESI_SJ_NS4_8TiledMMAINS4_8MMA_AtomIJNS4_20SM100_MMA_F16BF16_SSISI_SI_fLi64ELi128ELNS4_4UMMA5MajorE0ELSO_0ELNSN_7ScaleInE0ELSP_0EEEEEENS4_6LayoutINS5_IJSB_SB_SB_EEENS5_IJNSA_ILi0EEESU_SU_EEEEENS5_IJNS4_10UnderscoreESX_SX_EEEEENS4_23SM90_TMA_LOAD_MULTICASTENS4_14ComposedLayoutINS4_7SwizzleILi3ELi4ELi3EEENS4_18smem_ptr_flag_bitsILi16EEENSS_INS5_IJNSA_ILi8EEESF_EEENS5_IJSF_SB_EEEEEEEvNS4_8identityENS4_13SM90_TMA_LOADES1A_vS1B_EENS_8epilogue10collective18CollectiveEpilogueINS1E_23Sm100TmaWarpSpecializedILi4ELi2ELi16ELb1ELb0EEEJSH_NS5_IJNSS_ISF_SB_EENSS_INSA_ILi32EEESB_EEEEESI_SJ_SI_SJ_NS1E_6fusion15FusionCallbacksIS1I_NS1N_17LinearCombinationISI_fSI_fLNS_15FloatRoundStyleE2EEESH_S1M_JEEENS4_5SM1004TMEM4LOAD26SM100_TMEM_LOAD_16dp256b4xES1C_NS11_INS12_ILi2ELi4ELi3EEES15_NSS_INS5_IJS16_S1K_EEENS5_IJS1K_SB_EEEEEEENS4_17SM75_U32x4_LDSM_NENS4_14SM90_TMA_STOREES21_NS4_17SM90_U32x4_STSM_NENS4_39AutoVectorizingCopyWithAssumedAlignmentILi128EEEEEEvvEEEEvNT_6ParamsE,"a",@progbits
	.sectionflags	@""
	.align	4
.nv.constant0._ZN7cutlass13device_kernelINS_4gemm6kernel13GemmUniversalIN4cute5tupleIJiiiiEEENS1_10collective13CollectiveMmaINS1_35MainloopSm100TmaUmmaWarpSpecializedILi4ELi2ELi4ENS5_IJNS4_1CILi1EEENSA_ILi4EEESB_EEEEENS5_IJNSA_ILi64EEENSA_ILi128EEESG_EEENS_6half_tENS5_IJlSB_lEEESI_SJ_NS4_8TiledMMAINS4_8MMA_AtomIJNS4_20SM100_MMA_F16BF16_SSISI_SI_fLi64ELi128ELNS4_4UMMA5MajorE0ELSO_0ELNSN_7ScaleInE0ELSP_0EEEEEENS4_6LayoutINS5_IJSB_SB_SB_EEENS5_IJNSA_ILi0EEESU_SU_EEEEENS5_IJNS4_10UnderscoreESX_SX_EEEEENS4_23SM90_TMA_LOAD_MULTICASTENS4_14ComposedLayoutINS4_7SwizzleILi3ELi4ELi3EEENS4_18smem_ptr_flag_bitsILi16EEENSS_INS5_IJNSA_ILi8EEESF_EEENS5_IJSF_SB_EEEEEEEvNS4_8identityENS4_13SM90_TMA_LOADES1A_vS1B_EENS_8epilogue10collective18CollectiveEpilogueINS1E_23Sm100TmaWarpSpecializedILi4ELi2ELi16ELb1ELb0EEEJSH_NS5_IJNSS_ISF_SB_EENSS_INSA_ILi32EEESB_EEEEESI_SJ_SI_SJ_NS1E_6fusion15FusionCallbacksIS1I_NS1N_17LinearCombinationISI_fSI_fLNS_15FloatRoundStyleE2EEESH_S1M_JEEENS4_5SM1004TMEM4LOAD26SM100_TMEM_LOAD_16dp256b4xES1C_NS11_INS12_ILi2ELi4ELi3EEES15_NSS_INS5_IJS16_S1K_EEENS5_IJS1K_SB_EEEEEEENS4_17SM75_U32x4_LDSM_NENS4_14SM90_TMA_STOREES21_NS4_17SM90_U32x4_STSM_NENS4_39AutoVectorizingCopyWithAssumedAlignmentILi128EEEEEEvvEEEEvNT_6ParamsE:
	.zero		2944


//--------------------- SYMBOLS --------------------------

	.type		.nv.reservedSmem.offset0,@object
	.size		.nv.reservedSmem.offset0,0x4
	.type		.nv.reservedSmem.cap,@object
	.size		.nv.reservedSmem.cap,0x4
	.type		__assertfail,@function
